//
// Generated by NVIDIA NVVM Compiler
//
// Compiler Build ID: CL-36424714
// Cuda compilation tools, release 13.0, V13.0.88
// Based on NVVM 20.0.0
//

.version 9.0
.target sm_100
.address_size 64

.func  (.param .b64 func_retval0) _Z9sc_uifuncddddd
(
	.param .b64 _Z9sc_uifuncddddd_param_0,
	.param .b64 _Z9sc_uifuncddddd_param_1,
	.param .b64 _Z9sc_uifuncddddd_param_2,
	.param .b64 _Z9sc_uifuncddddd_param_3,
	.param .b64 _Z9sc_uifuncddddd_param_4
)
;
.func  (.param .b64 func_retval0) _Z14singlet_uifuntddddd
(
	.param .b64 _Z14singlet_uifuntddddd_param_0,
	.param .b64 _Z14singlet_uifuntddddd_param_1,
	.param .b64 _Z14singlet_uifuntddddd_param_2,
	.param .b64 _Z14singlet_uifuntddddd_param_3,
	.param .b64 _Z14singlet_uifuntddddd_param_4
)
;
.func  (.param .align 16 .b8 func_retval0[16]) __internal_trig_reduction_slowpathd
(
	.param .b64 __internal_trig_reduction_slowpathd_param_0
)
;
.const .align 8 .f64 pi_device = 0d400921FB544474B0;
.global .align 8 .u64 uif_array[2] = {_Z9sc_uifuncddddd, _Z14singlet_uifuntddddd};
.global .align 8 .b8 __cudart_i2opi_d[144] = {8, 93, 141, 31, 177, 95, 251, 107, 234, 146, 82, 138, 247, 57, 7, 61, 123, 241, 229, 235, 199, 186, 39, 117, 45, 234, 95, 158, 102, 63, 70, 79, 183, 9, 203, 39, 207, 126, 54, 109, 31, 109, 10, 90, 139, 17, 47, 239, 15, 152, 5, 222, 255, 151, 248, 31, 59, 40, 249, 189, 139, 95, 132, 156, 244, 57, 83, 131, 57, 214, 145, 57, 65, 126, 95, 180, 38, 112, 156, 233, 132, 68, 187, 46, 245, 53, 130, 232, 62, 167, 41, 177, 28, 235, 29, 254, 28, 146, 209, 9, 234, 46, 73, 6, 224, 210, 77, 66, 58, 110, 36, 183, 97, 197, 187, 222, 171, 99, 81, 254, 65, 144, 67, 60, 153, 149, 98, 219, 192, 221, 52, 245, 209, 87, 39, 252, 41, 21, 68, 78, 110, 131, 249, 162};
.global .align 16 .b8 __cudart_sin_cos_coeffs[128] = {70, 210, 176, 44, 241, 229, 90, 190, 146, 227, 172, 105, 227, 29, 199, 62, 161, 98, 219, 25, 160, 1, 42, 191, 24, 8, 17, 17, 17, 17, 129, 63, 84, 85, 85, 85, 85, 85, 197, 191, 0, 0, 0, 0, 0, 0, 0, 0, 0, 0, 0, 0, 0, 0, 0, 0, 100, 129, 253, 32, 131, 255, 168, 189, 40, 133, 239, 193, 167, 238, 33, 62, 217, 230, 6, 142, 79, 126, 146, 190, 233, 188, 221, 25, 160, 1, 250, 62, 71, 93, 193, 22, 108, 193, 86, 191, 81, 85, 85, 85, 85, 85, 165, 63, 0, 0, 0, 0, 0, 0, 224, 191, 0, 0, 0, 0, 0, 0, 240, 63};

.func  (.param .b64 func_retval0) _Z9sc_uifuncddddd(
	.param .b64 _Z9sc_uifuncddddd_param_0,
	.param .b64 _Z9sc_uifuncddddd_param_1,
	.param .b64 _Z9sc_uifuncddddd_param_2,
	.param .b64 _Z9sc_uifuncddddd_param_3,
	.param .b64 _Z9sc_uifuncddddd_param_4
)
{
	.reg .pred 	%p<17>;
	.reg .b32 	%r<40>;
	.reg .b32 	%f<9>;
	.reg .b64 	%rd<13>;
	.reg .b64 	%fd<209>;

	ld.param.f64 	%fd32, [_Z9sc_uifuncddddd_param_0];
	ld.param.f64 	%fd33, [_Z9sc_uifuncddddd_param_1];
	ld.param.f64 	%fd34, [_Z9sc_uifuncddddd_param_2];
	ld.param.f64 	%fd35, [_Z9sc_uifuncddddd_param_3];
	ld.param.f64 	%fd36, [_Z9sc_uifuncddddd_param_4];
	abs.f64 	%fd1, %fd32;
	setp.neu.f64 	%p1, %fd1, 0d7FF0000000000000;
	@%p1 bra 	$L__BB0_2;
	mov.f64 	%fd42, 0d0000000000000000;
	mul.rn.f64 	%fd203, %fd32, %fd42;
	mov.b32 	%r36, 1;
	bra.uni 	$L__BB0_5;
$L__BB0_2:
	mul.f64 	%fd37, %fd32, 0d3FE45F306DC9C883;
	cvt.rni.s32.f64 	%r35, %fd37;
	cvt.rn.f64.s32 	%fd38, %r35;
	fma.rn.f64 	%fd39, %fd38, 0dBFF921FB54442D18, %fd32;
	fma.rn.f64 	%fd40, %fd38, 0dBC91A62633145C00, %fd39;
	fma.rn.f64 	%fd203, %fd38, 0dB97B839A252049C0, %fd40;
	setp.ltu.f64 	%p2, %fd1, 0d41E0000000000000;
	@%p2 bra 	$L__BB0_4;
	{ // callseq 0, 0
	.param .b64 param0;
	st.param.f64 	[param0], %fd32;
	.param .align 16 .b8 retval0[16];
	call.uni (retval0), 
	__internal_trig_reduction_slowpathd, 
	(
	param0
	);
	ld.param.f64 	%fd203, [retval0];
	ld.param.b32 	%r35, [retval0+8];
	} // callseq 0
$L__BB0_4:
	add.s32 	%r36, %r35, 1;
$L__BB0_5:
	shl.b32 	%r18, %r36, 6;
	cvt.u64.u32 	%rd1, %r18;
	and.b64  	%rd2, %rd1, 64;
	mov.u64 	%rd3, __cudart_sin_cos_coeffs;
	add.s64 	%rd4, %rd3, %rd2;
	mul.rn.f64 	%fd43, %fd203, %fd203;
	and.b32  	%r19, %r36, 1;
	setp.eq.b32 	%p3, %r19, 1;
	selp.f64 	%fd44, 0dBDA8FF8320FD8164, 0d3DE5DB65F9785EBA, %p3;
	ld.global.nc.v2.f64 	{%fd45, %fd46}, [%rd4];
	fma.rn.f64 	%fd47, %fd44, %fd43, %fd45;
	fma.rn.f64 	%fd48, %fd47, %fd43, %fd46;
	ld.global.nc.v2.f64 	{%fd49, %fd50}, [%rd4+16];
	fma.rn.f64 	%fd51, %fd48, %fd43, %fd49;
	fma.rn.f64 	%fd52, %fd51, %fd43, %fd50;
	ld.global.nc.v2.f64 	{%fd53, %fd54}, [%rd4+32];
	fma.rn.f64 	%fd55, %fd52, %fd43, %fd53;
	fma.rn.f64 	%fd56, %fd55, %fd43, %fd54;
	fma.rn.f64 	%fd57, %fd56, %fd203, %fd203;
	fma.rn.f64 	%fd58, %fd56, %fd43, 0d3FF0000000000000;
	selp.f64 	%fd59, %fd58, %fd57, %p3;
	and.b32  	%r20, %r36, 2;
	setp.eq.s32 	%p4, %r20, 0;
	mov.f64 	%fd60, 0d0000000000000000;
	sub.f64 	%fd61, %fd60, %fd59;
	selp.f64 	%fd7, %fd59, %fd61, %p4;
	add.f64 	%fd8, %fd32, %fd32;
	abs.f64 	%fd9, %fd8;
	setp.neu.f64 	%p5, %fd9, 0d7FF0000000000000;
	@%p5 bra 	$L__BB0_7;
	mov.f64 	%fd67, 0d0000000000000000;
	mul.rn.f64 	%fd205, %fd8, %fd67;
	mov.b32 	%r38, 1;
	bra.uni 	$L__BB0_10;
$L__BB0_7:
	mul.f64 	%fd62, %fd8, 0d3FE45F306DC9C883;
	cvt.rni.s32.f64 	%r37, %fd62;
	cvt.rn.f64.s32 	%fd63, %r37;
	fma.rn.f64 	%fd64, %fd63, 0dBFF921FB54442D18, %fd8;
	fma.rn.f64 	%fd65, %fd63, 0dBC91A62633145C00, %fd64;
	fma.rn.f64 	%fd205, %fd63, 0dB97B839A252049C0, %fd65;
	setp.ltu.f64 	%p6, %fd9, 0d41E0000000000000;
	@%p6 bra 	$L__BB0_9;
	{ // callseq 1, 0
	.param .b64 param0;
	st.param.f64 	[param0], %fd8;
	.param .align 16 .b8 retval0[16];
	call.uni (retval0), 
	__internal_trig_reduction_slowpathd, 
	(
	param0
	);
	ld.param.f64 	%fd205, [retval0];
	ld.param.b32 	%r37, [retval0+8];
	} // callseq 1
$L__BB0_9:
	add.s32 	%r38, %r37, 1;
$L__BB0_10:
	setp.neu.f64 	%p7, %fd1, 0d7FF0000000000000;
	shl.b32 	%r23, %r38, 6;
	cvt.u64.u32 	%rd5, %r23;
	and.b64  	%rd6, %rd5, 64;
	add.s64 	%rd8, %rd3, %rd6;
	mul.rn.f64 	%fd68, %fd205, %fd205;
	and.b32  	%r24, %r38, 1;
	setp.eq.b32 	%p8, %r24, 1;
	selp.f64 	%fd69, 0dBDA8FF8320FD8164, 0d3DE5DB65F9785EBA, %p8;
	ld.global.nc.v2.f64 	{%fd70, %fd71}, [%rd8];
	fma.rn.f64 	%fd72, %fd69, %fd68, %fd70;
	fma.rn.f64 	%fd73, %fd72, %fd68, %fd71;
	ld.global.nc.v2.f64 	{%fd74, %fd75}, [%rd8+16];
	fma.rn.f64 	%fd76, %fd73, %fd68, %fd74;
	fma.rn.f64 	%fd77, %fd76, %fd68, %fd75;
	ld.global.nc.v2.f64 	{%fd78, %fd79}, [%rd8+32];
	fma.rn.f64 	%fd80, %fd77, %fd68, %fd78;
	fma.rn.f64 	%fd81, %fd80, %fd68, %fd79;
	fma.rn.f64 	%fd82, %fd81, %fd205, %fd205;
	fma.rn.f64 	%fd83, %fd81, %fd68, 0d3FF0000000000000;
	selp.f64 	%fd84, %fd83, %fd82, %p8;
	and.b32  	%r25, %r38, 2;
	setp.eq.s32 	%p9, %r25, 0;
	mov.f64 	%fd85, 0d0000000000000000;
	sub.f64 	%fd86, %fd85, %fd84;
	selp.f64 	%fd87, %fd84, %fd86, %p9;
	add.f64 	%fd88, %fd36, %fd36;
	mul.f64 	%fd89, %fd88, %fd87;
	add.f64 	%fd90, %fd7, %fd7;
	sub.f64 	%fd91, %fd89, %fd90;
	sub.f64 	%fd15, %fd91, %fd34;
	@%p7 bra 	$L__BB0_12;
	mov.f64 	%fd97, 0d0000000000000000;
	mul.rn.f64 	%fd206, %fd32, %fd97;
	mov.b32 	%r39, 0;
	bra.uni 	$L__BB0_14;
$L__BB0_12:
	mul.f64 	%fd92, %fd32, 0d3FE45F306DC9C883;
	cvt.rni.s32.f64 	%r39, %fd92;
	cvt.rn.f64.s32 	%fd93, %r39;
	fma.rn.f64 	%fd94, %fd93, 0dBFF921FB54442D18, %fd32;
	fma.rn.f64 	%fd95, %fd93, 0dBC91A62633145C00, %fd94;
	fma.rn.f64 	%fd206, %fd93, 0dB97B839A252049C0, %fd95;
	setp.ltu.f64 	%p10, %fd1, 0d41E0000000000000;
	@%p10 bra 	$L__BB0_14;
	{ // callseq 2, 0
	.param .b64 param0;
	st.param.f64 	[param0], %fd32;
	.param .align 16 .b8 retval0[16];
	call.uni (retval0), 
	__internal_trig_reduction_slowpathd, 
	(
	param0
	);
	ld.param.f64 	%fd206, [retval0];
	ld.param.b32 	%r39, [retval0+8];
	} // callseq 2
$L__BB0_14:
	shl.b32 	%r28, %r39, 6;
	cvt.u64.u32 	%rd9, %r28;
	and.b64  	%rd10, %rd9, 64;
	add.s64 	%rd12, %rd3, %rd10;
	mul.rn.f64 	%fd98, %fd206, %fd206;
	and.b32  	%r29, %r39, 1;
	setp.eq.b32 	%p11, %r29, 1;
	selp.f64 	%fd99, 0dBDA8FF8320FD8164, 0d3DE5DB65F9785EBA, %p11;
	ld.global.nc.v2.f64 	{%fd100, %fd101}, [%rd12];
	fma.rn.f64 	%fd102, %fd99, %fd98, %fd100;
	fma.rn.f64 	%fd103, %fd102, %fd98, %fd101;
	ld.global.nc.v2.f64 	{%fd104, %fd105}, [%rd12+16];
	fma.rn.f64 	%fd106, %fd103, %fd98, %fd104;
	fma.rn.f64 	%fd107, %fd106, %fd98, %fd105;
	ld.global.nc.v2.f64 	{%fd108, %fd109}, [%rd12+32];
	fma.rn.f64 	%fd110, %fd107, %fd98, %fd108;
	fma.rn.f64 	%fd111, %fd110, %fd98, %fd109;
	fma.rn.f64 	%fd112, %fd111, %fd206, %fd206;
	fma.rn.f64 	%fd113, %fd111, %fd98, 0d3FF0000000000000;
	selp.f64 	%fd114, %fd113, %fd112, %p11;
	and.b32  	%r30, %r39, 2;
	setp.eq.s32 	%p12, %r30, 0;
	mov.f64 	%fd115, 0d0000000000000000;
	sub.f64 	%fd116, %fd115, %fd114;
	selp.f64 	%fd117, %fd114, %fd116, %p12;
	abs.f64 	%fd118, %fd117;
	mul.f64 	%fd119, %fd35, %fd118;
	add.f64 	%fd120, %fd15, %fd119;
	sub.f64 	%fd20, %fd15, %fd119;
	add.f64 	%fd21, %fd33, %fd33;
	div.rn.f64 	%fd22, %fd120, %fd21;
	{
	.reg .b32 %temp; 
	mov.b64 	{%temp, %r31}, %fd22;
	}
	and.b32  	%r14, %r31, 2147483647;
	{
	.reg .b32 %temp; 
	mov.b64 	{%r32, %temp}, %fd22;
	}
	mov.b64 	%fd23, {%r32, %r14};
	setp.ltu.f64 	%p13, %fd23, 0d3FE4F92224DD2F1A;
	@%p13 bra 	$L__BB0_16;
	add.f64 	%fd121, %fd23, %fd23;
	cvt.rn.f32.f64 	%f1, %fd121;
	mul.f32 	%f2, %f1, 0f3FB8AA3B;
	cvt.rni.f32.f32 	%f3, %f2;
	cvt.f64.f32 	%fd122, %f3;
	fma.rn.f64 	%fd123, %fd122, 0dBFE62E42FEFA39EF, %fd121;
	fma.rn.f64 	%fd124, %fd123, 0d3E5AE904A4741B81, 0d3E928A27F89B6999;
	fma.rn.f64 	%fd125, %fd124, %fd123, 0d3EC71DE715FF7E07;
	fma.rn.f64 	%fd126, %fd125, %fd123, 0d3EFA019A6B0AC45A;
	fma.rn.f64 	%fd127, %fd126, %fd123, 0d3F2A01A017EED94F;
	fma.rn.f64 	%fd128, %fd127, %fd123, 0d3F56C16C17F2A71B;
	fma.rn.f64 	%fd129, %fd128, %fd123, 0d3F811111111173C4;
	fma.rn.f64 	%fd130, %fd129, %fd123, 0d3FA555555555211A;
	fma.rn.f64 	%fd131, %fd130, %fd123, 0d3FC5555555555540;
	fma.rn.f64 	%fd132, %fd131, %fd123, 0d3FE0000000000005;
	mul.f64 	%fd133, %fd123, %fd132;
	fma.rn.f64 	%fd134, %fd133, %fd123, %fd123;
	ex2.approx.ftz.f32 	%f4, %f3;
	cvt.f64.f32 	%fd135, %f4;
	mov.f64 	%fd136, 0d3FF0000000000000;
	sub.f64 	%fd137, %fd136, %fd135;
	neg.f64 	%fd138, %fd134;
	fma.rn.f64 	%fd139, %fd138, %fd135, %fd137;
	mov.f64 	%fd140, 0d4000000000000000;
	sub.f64 	%fd141, %fd140, %fd139;
	rcp.approx.ftz.f64 	%fd142, %fd141;
	neg.f64 	%fd143, %fd141;
	fma.rn.f64 	%fd144, %fd143, %fd142, 0d3FF0000000000000;
	fma.rn.f64 	%fd145, %fd144, %fd144, %fd144;
	fma.rn.f64 	%fd146, %fd145, %fd142, %fd142;
	fma.rn.f64 	%fd147, %fd146, 0dC000000000000000, 0d3FF0000000000000;
	setp.gt.u32 	%p14, %r14, 1077088193;
	selp.f64 	%fd148, 0d3FF0000000000000, %fd147, %p14;
	copysign.f64 	%fd207, %fd22, %fd148;
	bra.uni 	$L__BB0_17;
$L__BB0_16:
	mul.f64 	%fd149, %fd22, %fd22;
	fma.rn.f64 	%fd150, %fd149, 0dBEF0BC46E2F5E964, 0d3F14359F420AFC3D;
	fma.rn.f64 	%fd151, %fd150, %fd149, 0dBF2DF9F0728C5D84;
	fma.rn.f64 	%fd152, %fd151, %fd149, 0d3F4337D1CEC4F033;
	fma.rn.f64 	%fd153, %fd152, %fd149, 0dBF57D6E9674335B3;
	fma.rn.f64 	%fd154, %fd153, %fd149, 0d3F6D6D000D7AAD3D;
	fma.rn.f64 	%fd155, %fd154, %fd149, 0dBF8226E1F3CF1EF5;
	fma.rn.f64 	%fd156, %fd155, %fd149, 0d3F9664F47EC0C8CF;
	fma.rn.f64 	%fd157, %fd156, %fd149, 0dBFABA1BA1B80AB40;
	fma.rn.f64 	%fd158, %fd157, %fd149, 0d3FC111111110FA4A;
	fma.rn.f64 	%fd159, %fd158, %fd149, 0dBFD5555555555550;
	fma.rn.f64 	%fd160, %fd159, %fd149, 0d0000000000000000;
	fma.rn.f64 	%fd207, %fd160, %fd22, %fd22;
$L__BB0_17:
	div.rn.f64 	%fd27, %fd20, %fd21;
	{
	.reg .b32 %temp; 
	mov.b64 	{%temp, %r33}, %fd27;
	}
	and.b32  	%r15, %r33, 2147483647;
	{
	.reg .b32 %temp; 
	mov.b64 	{%r34, %temp}, %fd27;
	}
	mov.b64 	%fd28, {%r34, %r15};
	setp.ltu.f64 	%p15, %fd28, 0d3FE4F92224DD2F1A;
	@%p15 bra 	$L__BB0_19;
	add.f64 	%fd161, %fd28, %fd28;
	cvt.rn.f32.f64 	%f5, %fd161;
	mul.f32 	%f6, %f5, 0f3FB8AA3B;
	cvt.rni.f32.f32 	%f7, %f6;
	cvt.f64.f32 	%fd162, %f7;
	fma.rn.f64 	%fd163, %fd162, 0dBFE62E42FEFA39EF, %fd161;
	fma.rn.f64 	%fd164, %fd163, 0d3E5AE904A4741B81, 0d3E928A27F89B6999;
	fma.rn.f64 	%fd165, %fd164, %fd163, 0d3EC71DE715FF7E07;
	fma.rn.f64 	%fd166, %fd165, %fd163, 0d3EFA019A6B0AC45A;
	fma.rn.f64 	%fd167, %fd166, %fd163, 0d3F2A01A017EED94F;
	fma.rn.f64 	%fd168, %fd167, %fd163, 0d3F56C16C17F2A71B;
	fma.rn.f64 	%fd169, %fd168, %fd163, 0d3F811111111173C4;
	fma.rn.f64 	%fd170, %fd169, %fd163, 0d3FA555555555211A;
	fma.rn.f64 	%fd171, %fd170, %fd163, 0d3FC5555555555540;
	fma.rn.f64 	%fd172, %fd171, %fd163, 0d3FE0000000000005;
	mul.f64 	%fd173, %fd163, %fd172;
	fma.rn.f64 	%fd174, %fd173, %fd163, %fd163;
	ex2.approx.ftz.f32 	%f8, %f7;
	cvt.f64.f32 	%fd175, %f8;
	mov.f64 	%fd176, 0d3FF0000000000000;
	sub.f64 	%fd177, %fd176, %fd175;
	neg.f64 	%fd178, %fd174;
	fma.rn.f64 	%fd179, %fd178, %fd175, %fd177;
	mov.f64 	%fd180, 0d4000000000000000;
	sub.f64 	%fd181, %fd180, %fd179;
	rcp.approx.ftz.f64 	%fd182, %fd181;
	neg.f64 	%fd183, %fd181;
	fma.rn.f64 	%fd184, %fd183, %fd182, 0d3FF0000000000000;
	fma.rn.f64 	%fd185, %fd184, %fd184, %fd184;
	fma.rn.f64 	%fd186, %fd185, %fd182, %fd182;
	fma.rn.f64 	%fd187, %fd186, 0dC000000000000000, 0d3FF0000000000000;
	setp.gt.u32 	%p16, %r15, 1077088193;
	selp.f64 	%fd188, 0d3FF0000000000000, %fd187, %p16;
	copysign.f64 	%fd208, %fd27, %fd188;
	bra.uni 	$L__BB0_20;
$L__BB0_19:
	mul.f64 	%fd189, %fd27, %fd27;
	fma.rn.f64 	%fd190, %fd189, 0dBEF0BC46E2F5E964, 0d3F14359F420AFC3D;
	fma.rn.f64 	%fd191, %fd190, %fd189, 0dBF2DF9F0728C5D84;
	fma.rn.f64 	%fd192, %fd191, %fd189, 0d3F4337D1CEC4F033;
	fma.rn.f64 	%fd193, %fd192, %fd189, 0dBF57D6E9674335B3;
	fma.rn.f64 	%fd194, %fd193, %fd189, 0d3F6D6D000D7AAD3D;
	fma.rn.f64 	%fd195, %fd194, %fd189, 0dBF8226E1F3CF1EF5;
	fma.rn.f64 	%fd196, %fd195, %fd189, 0d3F9664F47EC0C8CF;
	fma.rn.f64 	%fd197, %fd196, %fd189, 0dBFABA1BA1B80AB40;
	fma.rn.f64 	%fd198, %fd197, %fd189, 0d3FC111111110FA4A;
	fma.rn.f64 	%fd199, %fd198, %fd189, 0dBFD5555555555550;
	fma.rn.f64 	%fd200, %fd199, %fd189, 0d0000000000000000;
	fma.rn.f64 	%fd208, %fd200, %fd27, %fd27;
$L__BB0_20:
	add.f64 	%fd201, %fd207, %fd208;
	st.param.f64 	[func_retval0], %fd201;
	ret;

}
.func  (.param .b64 func_retval0) _Z14singlet_uifuntddddd(
	.param .b64 _Z14singlet_uifuntddddd_param_0,
	.param .b64 _Z14singlet_uifuntddddd_param_1,
	.param .b64 _Z14singlet_uifuntddddd_param_2,
	.param .b64 _Z14singlet_uifuntddddd_param_3,
	.param .b64 _Z14singlet_uifuntddddd_param_4
)
{
	.reg .pred 	%p<19>;
	.reg .b32 	%r<40>;
	.reg .b32 	%f<9>;
	.reg .b64 	%rd<13>;
	.reg .b64 	%fd<224>;

	ld.param.f64 	%fd38, [_Z14singlet_uifuntddddd_param_0];
	ld.param.f64 	%fd39, [_Z14singlet_uifuntddddd_param_1];
	ld.param.f64 	%fd40, [_Z14singlet_uifuntddddd_param_2];
	ld.param.f64 	%fd41, [_Z14singlet_uifuntddddd_param_3];
	ld.param.f64 	%fd42, [_Z14singlet_uifuntddddd_param_4];
	abs.f64 	%fd1, %fd38;
	setp.neu.f64 	%p1, %fd1, 0d7FF0000000000000;
	@%p1 bra 	$L__BB1_2;
	mov.f64 	%fd48, 0d0000000000000000;
	mul.rn.f64 	%fd216, %fd38, %fd48;
	mov.b32 	%r36, 1;
	bra.uni 	$L__BB1_5;
$L__BB1_2:
	mul.f64 	%fd43, %fd38, 0d3FE45F306DC9C883;
	cvt.rni.s32.f64 	%r35, %fd43;
	cvt.rn.f64.s32 	%fd44, %r35;
	fma.rn.f64 	%fd45, %fd44, 0dBFF921FB54442D18, %fd38;
	fma.rn.f64 	%fd46, %fd44, 0dBC91A62633145C00, %fd45;
	fma.rn.f64 	%fd216, %fd44, 0dB97B839A252049C0, %fd46;
	setp.ltu.f64 	%p2, %fd1, 0d41E0000000000000;
	@%p2 bra 	$L__BB1_4;
	{ // callseq 3, 0
	.param .b64 param0;
	st.param.f64 	[param0], %fd38;
	.param .align 16 .b8 retval0[16];
	call.uni (retval0), 
	__internal_trig_reduction_slowpathd, 
	(
	param0
	);
	ld.param.f64 	%fd216, [retval0];
	ld.param.b32 	%r35, [retval0+8];
	} // callseq 3
$L__BB1_4:
	add.s32 	%r36, %r35, 1;
$L__BB1_5:
	shl.b32 	%r18, %r36, 6;
	cvt.u64.u32 	%rd1, %r18;
	and.b64  	%rd2, %rd1, 64;
	mov.u64 	%rd3, __cudart_sin_cos_coeffs;
	add.s64 	%rd4, %rd3, %rd2;
	mul.rn.f64 	%fd49, %fd216, %fd216;
	and.b32  	%r19, %r36, 1;
	setp.eq.b32 	%p3, %r19, 1;
	selp.f64 	%fd50, 0dBDA8FF8320FD8164, 0d3DE5DB65F9785EBA, %p3;
	ld.global.nc.v2.f64 	{%fd51, %fd52}, [%rd4];
	fma.rn.f64 	%fd53, %fd50, %fd49, %fd51;
	fma.rn.f64 	%fd54, %fd53, %fd49, %fd52;
	ld.global.nc.v2.f64 	{%fd55, %fd56}, [%rd4+16];
	fma.rn.f64 	%fd57, %fd54, %fd49, %fd55;
	fma.rn.f64 	%fd58, %fd57, %fd49, %fd56;
	ld.global.nc.v2.f64 	{%fd59, %fd60}, [%rd4+32];
	fma.rn.f64 	%fd61, %fd58, %fd49, %fd59;
	fma.rn.f64 	%fd62, %fd61, %fd49, %fd60;
	fma.rn.f64 	%fd63, %fd62, %fd216, %fd216;
	fma.rn.f64 	%fd64, %fd62, %fd49, 0d3FF0000000000000;
	selp.f64 	%fd65, %fd64, %fd63, %p3;
	and.b32  	%r20, %r36, 2;
	setp.eq.s32 	%p4, %r20, 0;
	mov.f64 	%fd66, 0d0000000000000000;
	sub.f64 	%fd67, %fd66, %fd65;
	selp.f64 	%fd7, %fd65, %fd67, %p4;
	add.f64 	%fd8, %fd38, %fd38;
	abs.f64 	%fd9, %fd8;
	setp.neu.f64 	%p5, %fd9, 0d7FF0000000000000;
	@%p5 bra 	$L__BB1_7;
	mov.f64 	%fd73, 0d0000000000000000;
	mul.rn.f64 	%fd218, %fd8, %fd73;
	mov.b32 	%r38, 1;
	bra.uni 	$L__BB1_10;
$L__BB1_7:
	mul.f64 	%fd68, %fd8, 0d3FE45F306DC9C883;
	cvt.rni.s32.f64 	%r37, %fd68;
	cvt.rn.f64.s32 	%fd69, %r37;
	fma.rn.f64 	%fd70, %fd69, 0dBFF921FB54442D18, %fd8;
	fma.rn.f64 	%fd71, %fd69, 0dBC91A62633145C00, %fd70;
	fma.rn.f64 	%fd218, %fd69, 0dB97B839A252049C0, %fd71;
	setp.ltu.f64 	%p6, %fd9, 0d41E0000000000000;
	@%p6 bra 	$L__BB1_9;
	{ // callseq 4, 0
	.param .b64 param0;
	st.param.f64 	[param0], %fd8;
	.param .align 16 .b8 retval0[16];
	call.uni (retval0), 
	__internal_trig_reduction_slowpathd, 
	(
	param0
	);
	ld.param.f64 	%fd218, [retval0];
	ld.param.b32 	%r37, [retval0+8];
	} // callseq 4
$L__BB1_9:
	add.s32 	%r38, %r37, 1;
$L__BB1_10:
	setp.neu.f64 	%p7, %fd1, 0d7FF0000000000000;
	shl.b32 	%r23, %r38, 6;
	cvt.u64.u32 	%rd5, %r23;
	and.b64  	%rd6, %rd5, 64;
	add.s64 	%rd8, %rd3, %rd6;
	mul.rn.f64 	%fd74, %fd218, %fd218;
	and.b32  	%r24, %r38, 1;
	setp.eq.b32 	%p8, %r24, 1;
	selp.f64 	%fd75, 0dBDA8FF8320FD8164, 0d3DE5DB65F9785EBA, %p8;
	ld.global.nc.v2.f64 	{%fd76, %fd77}, [%rd8];
	fma.rn.f64 	%fd78, %fd75, %fd74, %fd76;
	fma.rn.f64 	%fd79, %fd78, %fd74, %fd77;
	ld.global.nc.v2.f64 	{%fd80, %fd81}, [%rd8+16];
	fma.rn.f64 	%fd82, %fd79, %fd74, %fd80;
	fma.rn.f64 	%fd83, %fd82, %fd74, %fd81;
	ld.global.nc.v2.f64 	{%fd84, %fd85}, [%rd8+32];
	fma.rn.f64 	%fd86, %fd83, %fd74, %fd84;
	fma.rn.f64 	%fd87, %fd86, %fd74, %fd85;
	fma.rn.f64 	%fd88, %fd87, %fd218, %fd218;
	fma.rn.f64 	%fd89, %fd87, %fd74, 0d3FF0000000000000;
	selp.f64 	%fd90, %fd89, %fd88, %p8;
	and.b32  	%r25, %r38, 2;
	setp.eq.s32 	%p9, %r25, 0;
	mov.f64 	%fd91, 0d0000000000000000;
	sub.f64 	%fd92, %fd91, %fd90;
	selp.f64 	%fd93, %fd90, %fd92, %p9;
	add.f64 	%fd94, %fd42, %fd42;
	mul.f64 	%fd95, %fd94, %fd93;
	add.f64 	%fd96, %fd7, %fd7;
	sub.f64 	%fd97, %fd95, %fd96;
	sub.f64 	%fd15, %fd97, %fd40;
	@%p7 bra 	$L__BB1_12;
	mov.f64 	%fd103, 0d0000000000000000;
	mul.rn.f64 	%fd219, %fd38, %fd103;
	mov.b32 	%r39, 0;
	bra.uni 	$L__BB1_14;
$L__BB1_12:
	mul.f64 	%fd98, %fd38, 0d3FE45F306DC9C883;
	cvt.rni.s32.f64 	%r39, %fd98;
	cvt.rn.f64.s32 	%fd99, %r39;
	fma.rn.f64 	%fd100, %fd99, 0dBFF921FB54442D18, %fd38;
	fma.rn.f64 	%fd101, %fd99, 0dBC91A62633145C00, %fd100;
	fma.rn.f64 	%fd219, %fd99, 0dB97B839A252049C0, %fd101;
	setp.ltu.f64 	%p10, %fd1, 0d41E0000000000000;
	@%p10 bra 	$L__BB1_14;
	{ // callseq 5, 0
	.param .b64 param0;
	st.param.f64 	[param0], %fd38;
	.param .align 16 .b8 retval0[16];
	call.uni (retval0), 
	__internal_trig_reduction_slowpathd, 
	(
	param0
	);
	ld.param.f64 	%fd219, [retval0];
	ld.param.b32 	%r39, [retval0+8];
	} // callseq 5
$L__BB1_14:
	shl.b32 	%r28, %r39, 6;
	cvt.u64.u32 	%rd9, %r28;
	and.b64  	%rd10, %rd9, 64;
	add.s64 	%rd12, %rd3, %rd10;
	mul.rn.f64 	%fd104, %fd219, %fd219;
	and.b32  	%r29, %r39, 1;
	setp.eq.b32 	%p11, %r29, 1;
	selp.f64 	%fd105, 0dBDA8FF8320FD8164, 0d3DE5DB65F9785EBA, %p11;
	ld.global.nc.v2.f64 	{%fd106, %fd107}, [%rd12];
	fma.rn.f64 	%fd108, %fd105, %fd104, %fd106;
	fma.rn.f64 	%fd109, %fd108, %fd104, %fd107;
	ld.global.nc.v2.f64 	{%fd110, %fd111}, [%rd12+16];
	fma.rn.f64 	%fd112, %fd109, %fd104, %fd110;
	fma.rn.f64 	%fd113, %fd112, %fd104, %fd111;
	ld.global.nc.v2.f64 	{%fd114, %fd115}, [%rd12+32];
	fma.rn.f64 	%fd116, %fd113, %fd104, %fd114;
	fma.rn.f64 	%fd117, %fd116, %fd104, %fd115;
	fma.rn.f64 	%fd118, %fd117, %fd219, %fd219;
	fma.rn.f64 	%fd119, %fd117, %fd104, 0d3FF0000000000000;
	selp.f64 	%fd120, %fd119, %fd118, %p11;
	and.b32  	%r30, %r39, 2;
	setp.eq.s32 	%p12, %r30, 0;
	mov.f64 	%fd121, 0d0000000000000000;
	sub.f64 	%fd122, %fd121, %fd120;
	selp.f64 	%fd123, %fd120, %fd122, %p12;
	abs.f64 	%fd124, %fd123;
	mul.f64 	%fd125, %fd41, %fd124;
	add.f64 	%fd20, %fd15, %fd125;
	sub.f64 	%fd21, %fd15, %fd125;
	abs.f64 	%fd126, %fd21;
	setp.geu.f64 	%p13, %fd126, 0d3D3C25C268497682;
	@%p13 bra 	$L__BB1_16;
	add.f64 	%fd169, %fd39, %fd39;
	rcp.rn.f64 	%fd221, %fd169;
	bra.uni 	$L__BB1_20;
$L__BB1_16:
	add.f64 	%fd127, %fd39, %fd39;
	div.rn.f64 	%fd23, %fd21, %fd127;
	{
	.reg .b32 %temp; 
	mov.b64 	{%temp, %r31}, %fd23;
	}
	and.b32  	%r14, %r31, 2147483647;
	{
	.reg .b32 %temp; 
	mov.b64 	{%r32, %temp}, %fd23;
	}
	mov.b64 	%fd24, {%r32, %r14};
	setp.ltu.f64 	%p14, %fd24, 0d3FE4F92224DD2F1A;
	@%p14 bra 	$L__BB1_18;
	add.f64 	%fd128, %fd24, %fd24;
	cvt.rn.f32.f64 	%f1, %fd128;
	mul.f32 	%f2, %f1, 0f3FB8AA3B;
	cvt.rni.f32.f32 	%f3, %f2;
	cvt.f64.f32 	%fd129, %f3;
	fma.rn.f64 	%fd130, %fd129, 0dBFE62E42FEFA39EF, %fd128;
	fma.rn.f64 	%fd131, %fd130, 0d3E5AE904A4741B81, 0d3E928A27F89B6999;
	fma.rn.f64 	%fd132, %fd131, %fd130, 0d3EC71DE715FF7E07;
	fma.rn.f64 	%fd133, %fd132, %fd130, 0d3EFA019A6B0AC45A;
	fma.rn.f64 	%fd134, %fd133, %fd130, 0d3F2A01A017EED94F;
	fma.rn.f64 	%fd135, %fd134, %fd130, 0d3F56C16C17F2A71B;
	fma.rn.f64 	%fd136, %fd135, %fd130, 0d3F811111111173C4;
	fma.rn.f64 	%fd137, %fd136, %fd130, 0d3FA555555555211A;
	fma.rn.f64 	%fd138, %fd137, %fd130, 0d3FC5555555555540;
	fma.rn.f64 	%fd139, %fd138, %fd130, 0d3FE0000000000005;
	mul.f64 	%fd140, %fd130, %fd139;
	fma.rn.f64 	%fd141, %fd140, %fd130, %fd130;
	ex2.approx.ftz.f32 	%f4, %f3;
	cvt.f64.f32 	%fd142, %f4;
	mov.f64 	%fd143, 0d3FF0000000000000;
	sub.f64 	%fd144, %fd143, %fd142;
	neg.f64 	%fd145, %fd141;
	fma.rn.f64 	%fd146, %fd145, %fd142, %fd144;
	mov.f64 	%fd147, 0d4000000000000000;
	sub.f64 	%fd148, %fd147, %fd146;
	rcp.approx.ftz.f64 	%fd149, %fd148;
	neg.f64 	%fd150, %fd148;
	fma.rn.f64 	%fd151, %fd150, %fd149, 0d3FF0000000000000;
	fma.rn.f64 	%fd152, %fd151, %fd151, %fd151;
	fma.rn.f64 	%fd153, %fd152, %fd149, %fd149;
	fma.rn.f64 	%fd154, %fd153, 0dC000000000000000, 0d3FF0000000000000;
	setp.gt.u32 	%p15, %r14, 1077088193;
	selp.f64 	%fd155, 0d3FF0000000000000, %fd154, %p15;
	copysign.f64 	%fd220, %fd23, %fd155;
	bra.uni 	$L__BB1_19;
$L__BB1_18:
	mul.f64 	%fd156, %fd23, %fd23;
	fma.rn.f64 	%fd157, %fd156, 0dBEF0BC46E2F5E964, 0d3F14359F420AFC3D;
	fma.rn.f64 	%fd158, %fd157, %fd156, 0dBF2DF9F0728C5D84;
	fma.rn.f64 	%fd159, %fd158, %fd156, 0d3F4337D1CEC4F033;
	fma.rn.f64 	%fd160, %fd159, %fd156, 0dBF57D6E9674335B3;
	fma.rn.f64 	%fd161, %fd160, %fd156, 0d3F6D6D000D7AAD3D;
	fma.rn.f64 	%fd162, %fd161, %fd156, 0dBF8226E1F3CF1EF5;
	fma.rn.f64 	%fd163, %fd162, %fd156, 0d3F9664F47EC0C8CF;
	fma.rn.f64 	%fd164, %fd163, %fd156, 0dBFABA1BA1B80AB40;
	fma.rn.f64 	%fd165, %fd164, %fd156, 0d3FC111111110FA4A;
	fma.rn.f64 	%fd166, %fd165, %fd156, 0dBFD5555555555550;
	fma.rn.f64 	%fd167, %fd166, %fd156, 0d0000000000000000;
	fma.rn.f64 	%fd220, %fd167, %fd23, %fd23;
$L__BB1_19:
	add.f64 	%fd168, %fd21, %fd21;
	div.rn.f64 	%fd221, %fd220, %fd168;
$L__BB1_20:
	abs.f64 	%fd170, %fd20;
	setp.geu.f64 	%p16, %fd170, 0d3D3C25C268497682;
	@%p16 bra 	$L__BB1_22;
	add.f64 	%fd213, %fd39, %fd39;
	rcp.rn.f64 	%fd223, %fd213;
	bra.uni 	$L__BB1_26;
$L__BB1_22:
	add.f64 	%fd171, %fd39, %fd39;
	div.rn.f64 	%fd31, %fd20, %fd171;
	{
	.reg .b32 %temp; 
	mov.b64 	{%temp, %r33}, %fd31;
	}
	and.b32  	%r15, %r33, 2147483647;
	{
	.reg .b32 %temp; 
	mov.b64 	{%r34, %temp}, %fd31;
	}
	mov.b64 	%fd32, {%r34, %r15};
	setp.ltu.f64 	%p17, %fd32, 0d3FE4F92224DD2F1A;
	@%p17 bra 	$L__BB1_24;
	add.f64 	%fd172, %fd32, %fd32;
	cvt.rn.f32.f64 	%f5, %fd172;
	mul.f32 	%f6, %f5, 0f3FB8AA3B;
	cvt.rni.f32.f32 	%f7, %f6;
	cvt.f64.f32 	%fd173, %f7;
	fma.rn.f64 	%fd174, %fd173, 0dBFE62E42FEFA39EF, %fd172;
	fma.rn.f64 	%fd175, %fd174, 0d3E5AE904A4741B81, 0d3E928A27F89B6999;
	fma.rn.f64 	%fd176, %fd175, %fd174, 0d3EC71DE715FF7E07;
	fma.rn.f64 	%fd177, %fd176, %fd174, 0d3EFA019A6B0AC45A;
	fma.rn.f64 	%fd178, %fd177, %fd174, 0d3F2A01A017EED94F;
	fma.rn.f64 	%fd179, %fd178, %fd174, 0d3F56C16C17F2A71B;
	fma.rn.f64 	%fd180, %fd179, %fd174, 0d3F811111111173C4;
	fma.rn.f64 	%fd181, %fd180, %fd174, 0d3FA555555555211A;
	fma.rn.f64 	%fd182, %fd181, %fd174, 0d3FC5555555555540;
	fma.rn.f64 	%fd183, %fd182, %fd174, 0d3FE0000000000005;
	mul.f64 	%fd184, %fd174, %fd183;
	fma.rn.f64 	%fd185, %fd184, %fd174, %fd174;
	ex2.approx.ftz.f32 	%f8, %f7;
	cvt.f64.f32 	%fd186, %f8;
	mov.f64 	%fd187, 0d3FF0000000000000;
	sub.f64 	%fd188, %fd187, %fd186;
	neg.f64 	%fd189, %fd185;
	fma.rn.f64 	%fd190, %fd189, %fd186, %fd188;
	mov.f64 	%fd191, 0d4000000000000000;
	sub.f64 	%fd192, %fd191, %fd190;
	rcp.approx.ftz.f64 	%fd193, %fd192;
	neg.f64 	%fd194, %fd192;
	fma.rn.f64 	%fd195, %fd194, %fd193, 0d3FF0000000000000;
	fma.rn.f64 	%fd196, %fd195, %fd195, %fd195;
	fma.rn.f64 	%fd197, %fd196, %fd193, %fd193;
	fma.rn.f64 	%fd198, %fd197, 0dC000000000000000, 0d3FF0000000000000;
	setp.gt.u32 	%p18, %r15, 1077088193;
	selp.f64 	%fd199, 0d3FF0000000000000, %fd198, %p18;
	copysign.f64 	%fd222, %fd31, %fd199;
	bra.uni 	$L__BB1_25;
$L__BB1_24:
	mul.f64 	%fd200, %fd31, %fd31;
	fma.rn.f64 	%fd201, %fd200, 0dBEF0BC46E2F5E964, 0d3F14359F420AFC3D;
	fma.rn.f64 	%fd202, %fd201, %fd200, 0dBF2DF9F0728C5D84;
	fma.rn.f64 	%fd203, %fd202, %fd200, 0d3F4337D1CEC4F033;
	fma.rn.f64 	%fd204, %fd203, %fd200, 0dBF57D6E9674335B3;
	fma.rn.f64 	%fd205, %fd204, %fd200, 0d3F6D6D000D7AAD3D;
	fma.rn.f64 	%fd206, %fd205, %fd200, 0dBF8226E1F3CF1EF5;
	fma.rn.f64 	%fd207, %fd206, %fd200, 0d3F9664F47EC0C8CF;
	fma.rn.f64 	%fd208, %fd207, %fd200, 0dBFABA1BA1B80AB40;
	fma.rn.f64 	%fd209, %fd208, %fd200, 0d3FC111111110FA4A;
	fma.rn.f64 	%fd210, %fd209, %fd200, 0dBFD5555555555550;
	fma.rn.f64 	%fd211, %fd210, %fd200, 0d0000000000000000;
	fma.rn.f64 	%fd222, %fd211, %fd31, %fd31;
$L__BB1_25:
	add.f64 	%fd212, %fd20, %fd20;
	div.rn.f64 	%fd223, %fd222, %fd212;
$L__BB1_26:
	add.f64 	%fd214, %fd221, %fd223;
	st.param.f64 	[func_retval0], %fd214;
	ret;

}
	// .globl	_Z15integrateKernelPd13UI_Func_IndexddiS_S_dddd
.visible .entry _Z15integrateKernelPd13UI_Func_IndexddiS_S_dddd(
	.param .u64 .ptr .align 1 _Z15integrateKernelPd13UI_Func_IndexddiS_S_dddd_param_0,
	.param .u32 _Z15integrateKernelPd13UI_Func_IndexddiS_S_dddd_param_1,
	.param .f64 _Z15integrateKernelPd13UI_Func_IndexddiS_S_dddd_param_2,
	.param .f64 _Z15integrateKernelPd13UI_Func_IndexddiS_S_dddd_param_3,
	.param .u32 _Z15integrateKernelPd13UI_Func_IndexddiS_S_dddd_param_4,
	.param .u64 .ptr .align 1 _Z15integrateKernelPd13UI_Func_IndexddiS_S_dddd_param_5,
	.param .u64 .ptr .align 1 _Z15integrateKernelPd13UI_Func_IndexddiS_S_dddd_param_6,
	.param .f64 _Z15integrateKernelPd13UI_Func_IndexddiS_S_dddd_param_7,
	.param .f64 _Z15integrateKernelPd13UI_Func_IndexddiS_S_dddd_param_8,
	.param .f64 _Z15integrateKernelPd13UI_Func_IndexddiS_S_dddd_param_9,
	.param .f64 _Z15integrateKernelPd13UI_Func_IndexddiS_S_dddd_param_10
)
{
	.reg .pred 	%p<2>;
	.reg .b32 	%r<13>;
	.reg .b64 	%rd<17>;
	.reg .b64 	%fd<19>;

	ld.param.u32 	%r2, [_Z15integrateKernelPd13UI_Func_IndexddiS_S_dddd_param_1];
	ld.param.f64 	%fd1, [_Z15integrateKernelPd13UI_Func_IndexddiS_S_dddd_param_2];
	ld.param.f64 	%fd2, [_Z15integrateKernelPd13UI_Func_IndexddiS_S_dddd_param_3];
	ld.param.u32 	%r3, [_Z15integrateKernelPd13UI_Func_IndexddiS_S_dddd_param_4];
	ld.param.u64 	%rd2, [_Z15integrateKernelPd13UI_Func_IndexddiS_S_dddd_param_5];
	ld.param.u64 	%rd3, [_Z15integrateKernelPd13UI_Func_IndexddiS_S_dddd_param_6];
	ld.param.f64 	%fd3, [_Z15integrateKernelPd13UI_Func_IndexddiS_S_dddd_param_7];
	ld.param.f64 	%fd4, [_Z15integrateKernelPd13UI_Func_IndexddiS_S_dddd_param_8];
	ld.param.f64 	%fd5, [_Z15integrateKernelPd13UI_Func_IndexddiS_S_dddd_param_9];
	ld.param.f64 	%fd6, [_Z15integrateKernelPd13UI_Func_IndexddiS_S_dddd_param_10];
	mov.u32 	%r4, %ctaid.x;
	mov.u32 	%r5, %ntid.x;
	mov.u32 	%r6, %tid.x;
	mad.lo.s32 	%r1, %r4, %r5, %r6;
	setp.ge.s32 	%p1, %r1, %r3;
	@%p1 bra 	$L__BB2_2;
	ld.param.u64 	%rd16, [_Z15integrateKernelPd13UI_Func_IndexddiS_S_dddd_param_0];
	cvta.to.global.u64 	%rd4, %rd2;
	cvta.to.global.u64 	%rd5, %rd3;
	cvta.to.global.u64 	%rd6, %rd16;
	mul.hi.s32 	%r7, %r1, 1717986919;
	shr.u32 	%r8, %r7, 31;
	shr.s32 	%r9, %r7, 1;
	add.s32 	%r10, %r9, %r8;
	mul.lo.s32 	%r11, %r10, 5;
	sub.s32 	%r12, %r1, %r11;
	cvt.rn.f64.s32 	%fd7, %r10;
	fma.rn.f64 	%fd8, %fd7, 0d4000000000000000, 0d3FF0000000000000;
	mul.f64 	%fd9, %fd2, %fd8;
	fma.rn.f64 	%fd10, %fd1, 0d4000000000000000, %fd9;
	mul.wide.s32 	%rd7, %r12, 8;
	add.s64 	%rd8, %rd4, %rd7;
	ld.global.f64 	%fd11, [%rd8];
	mul.f64 	%fd12, %fd2, %fd11;
	sub.f64 	%fd13, %fd10, %fd12;
	mul.f64 	%fd14, %fd13, 0d3FE0000000000000;
	add.s64 	%rd9, %rd5, %rd7;
	ld.global.f64 	%fd15, [%rd9];
	mul.wide.s32 	%rd10, %r2, 8;
	mov.u64 	%rd11, uif_array;
	add.s64 	%rd12, %rd11, %rd10;
	ld.global.u64 	%rd13, [%rd12];
	{ // callseq 6, 0
	.param .b64 param0;
	st.param.f64 	[param0], %fd14;
	.param .b64 param1;
	st.param.f64 	[param1], %fd3;
	.param .b64 param2;
	st.param.f64 	[param2], %fd4;
	.param .b64 param3;
	st.param.f64 	[param3], %fd5;
	.param .b64 param4;
	st.param.f64 	[param4], %fd6;
	.param .b64 retval0;
	prototype_6 : .callprototype (.param .b64 _) _ (.param .b64 _, .param .b64 _, .param .b64 _, .param .b64 _, .param .b64 _);
	call (retval0), 
	%rd13, 
	(
	param0, 
	param1, 
	param2, 
	param3, 
	param4
	)
	, prototype_6;
	ld.param.f64 	%fd16, [retval0];
	} // callseq 6
	mul.f64 	%fd18, %fd15, %fd16;
	mul.wide.s32 	%rd14, %r1, 8;
	add.s64 	%rd15, %rd6, %rd14;
	st.global.f64 	[%rd15], %fd18;
$L__BB2_2:
	ret;

}
.func  (.param .align 16 .b8 func_retval0[16]) __internal_trig_reduction_slowpathd(
	.param .b64 __internal_trig_reduction_slowpathd_param_0
)
{
	.local .align 8 .b8 	__local_depot3[40];
	.reg .b64 	%SP;
	.reg .b64 	%SPL;
	.reg .pred 	%p<10>;
	.reg .b32 	%r<47>;
	.reg .b64 	%rd<74>;
	.reg .b64 	%fd<5>;

	mov.u64 	%SPL, __local_depot3;
	ld.param.f64 	%fd4, [__internal_trig_reduction_slowpathd_param_0];
	add.u64 	%rd1, %SPL, 0;
	{
	.reg .b32 %temp; 
	mov.b64 	{%temp, %r1}, %fd4;
	}
	shr.u32 	%r2, %r1, 20;
	and.b32  	%r3, %r2, 2047;
	setp.eq.s32 	%p1, %r3, 2047;
	mov.b32 	%r46, 0;
	@%p1 bra 	$L__BB3_9;
	add.s32 	%r20, %r3, -1024;
	mov.b64 	%rd20, %fd4;
	shl.b64 	%rd2, %rd20, 11;
	shr.u32 	%r4, %r20, 6;
	sub.s32 	%r45, 15, %r4;
	sub.s32 	%r21, 19, %r4;
	setp.lt.u32 	%p2, %r20, 128;
	selp.b32 	%r6, 18, %r21, %p2;
	setp.ge.s32 	%p3, %r45, %r6;
	mov.b64 	%rd70, 0;
	@%p3 bra 	$L__BB3_4;
	add.s32 	%r23, %r6, %r4;
	neg.s32 	%r43, %r23;
	or.b64  	%rd3, %rd2, -9223372036854775808;
	mov.b64 	%rd70, 0;
	mov.b32 	%r42, 0;
	mov.u64 	%rd25, __cudart_i2opi_d;
	mov.u32 	%r44, %r45;
$L__BB3_3:
	.pragma "nounroll";
	mul.wide.s32 	%rd22, %r42, 8;
	add.s64 	%rd23, %rd1, %rd22;
	mul.wide.s32 	%rd24, %r44, 8;
	add.s64 	%rd26, %rd25, %rd24;
	ld.global.nc.u64 	%rd27, [%rd26];
	{
	.reg .u32 %r0, %r1, %r2, %r3, %alo, %ahi, %blo, %bhi, %clo, %chi;
	mov.b64 	{%alo,%ahi}, %rd27;
	mov.b64 	{%blo,%bhi}, %rd3;
	mov.b64 	{%clo,%chi}, %rd70;
	mad.lo.cc.u32 	%r0, %alo, %blo, %clo;
	madc.hi.cc.u32 	%r1, %alo, %blo, %chi;
	madc.hi.u32 	%r2, %alo, %bhi, 0;
	mad.lo.cc.u32 	%r1, %alo, %bhi, %r1;
	madc.hi.cc.u32 	%r2, %ahi, %blo, %r2;
	madc.hi.u32 	%r3, %ahi, %bhi, 0;
	mad.lo.cc.u32 	%r1, %ahi, %blo, %r1;
	madc.lo.cc.u32 	%r2, %ahi, %bhi, %r2;
	addc.u32 	%r3, %r3, 0;
	mov.b64 	%rd28, {%r0,%r1};
	mov.b64 	%rd70, {%r2,%r3};
	}
	st.local.u64 	[%rd23], %rd28;
	add.s32 	%r44, %r44, 1;
	add.s32 	%r43, %r43, 1;
	add.s32 	%r42, %r42, 1;
	setp.ne.s32 	%p4, %r43, -15;
	mov.u32 	%r45, %r6;
	@%p4 bra 	$L__BB3_3;
$L__BB3_4:
	cvt.s64.s32 	%rd29, %r45;
	cvt.u64.u32 	%rd30, %r4;
	add.s64 	%rd31, %rd30, %rd29;
	shl.b64 	%rd32, %rd31, 3;
	add.s64 	%rd33, %rd1, %rd32;
	st.local.u64 	[%rd33+-120], %rd70;
	and.b32  	%r15, %r2, 63;
	ld.local.u64 	%rd72, [%rd1+16];
	ld.local.u64 	%rd71, [%rd1+24];
	setp.eq.s32 	%p5, %r15, 0;
	@%p5 bra 	$L__BB3_6;
	shl.b64 	%rd34, %rd71, %r15;
	shr.u64 	%rd35, %rd72, 1;
	xor.b32  	%r24, %r15, 63;
	shr.u64 	%rd36, %rd35, %r24;
	or.b64  	%rd71, %rd34, %rd36;
	ld.local.u64 	%rd37, [%rd1+8];
	shl.b64 	%rd38, %rd72, %r15;
	shr.u64 	%rd39, %rd37, 1;
	shr.u64 	%rd40, %rd39, %r24;
	or.b64  	%rd72, %rd38, %rd40;
$L__BB3_6:
	and.b32  	%r25, %r1, -2147483648;
	shr.u64 	%rd41, %rd71, 62;
	cvt.u32.u64 	%r26, %rd41;
	mov.b64 	{%r27, %r28}, %rd71;
	mov.b64 	{%r29, %r30}, %rd72;
	shf.l.wrap.b32 	%r31, %r30, %r27, 2;
	shf.l.wrap.b32 	%r32, %r27, %r28, 2;
	mov.b64 	%rd42, {%r31, %r32};
	shl.b64 	%rd43, %rd72, 2;
	shr.u64 	%rd44, %rd42, 63;
	cvt.u32.u64 	%r33, %rd44;
	add.s32 	%r34, %r33, %r26;
	setp.eq.s32 	%p6, %r25, 0;
	neg.s32 	%r35, %r34;
	selp.b32 	%r46, %r34, %r35, %p6;
	setp.gt.s64 	%p7, %rd42, -1;
	mov.b64 	%rd45, 0;
	{
	.reg .u32 %r0, %r1, %r2, %r3, %a0, %a1, %a2, %a3, %b0, %b1, %b2, %b3;
	mov.b64 	{%a0,%a1}, %rd45;
	mov.b64 	{%a2,%a3}, %rd45;
	mov.b64 	{%b0,%b1}, %rd43;
	mov.b64 	{%b2,%b3}, %rd42;
	sub.cc.u32 	%r0, %a0, %b0;
	subc.cc.u32 	%r1, %a1, %b1;
	subc.cc.u32 	%r2, %a2, %b2;
	subc.u32 	%r3, %a3, %b3;
	mov.b64 	%rd46, {%r0,%r1};
	mov.b64 	%rd47, {%r2,%r3};
	}
	xor.b32  	%r36, %r25, -2147483648;
	selp.b64 	%rd73, %rd42, %rd47, %p7;
	selp.b64 	%rd14, %rd43, %rd46, %p7;
	selp.b32 	%r17, %r25, %r36, %p7;
	clz.b64 	%r37, %rd73;
	cvt.u64.u32 	%rd15, %r37;
	setp.eq.s32 	%p8, %r37, 0;
	@%p8 bra 	$L__BB3_8;
	cvt.u32.u64 	%r38, %rd15;
	and.b32  	%r39, %r38, 63;
	shl.b64 	%rd48, %rd73, %r39;
	shr.u64 	%rd49, %rd14, 1;
	not.b32 	%r40, %r38;
	and.b32  	%r41, %r40, 63;
	shr.u64 	%rd50, %rd49, %r41;
	or.b64  	%rd73, %rd48, %rd50;
$L__BB3_8:
	mov.b64 	%rd51, -3958705157555305931;
	{
	.reg .u32 %r0, %r1, %r2, %r3, %alo, %ahi, %blo, %bhi;
	mov.b64 	{%alo,%ahi}, %rd73;
	mov.b64 	{%blo,%bhi}, %rd51;
	mul.lo.u32 	%r0, %alo, %blo;
	mul.hi.u32 	%r1, %alo, %blo;
	mad.lo.cc.u32 	%r1, %alo, %bhi, %r1;
	madc.hi.u32 	%r2, %alo, %bhi, 0;
	mad.lo.cc.u32 	%r1, %ahi, %blo, %r1;
	madc.hi.cc.u32 	%r2, %ahi, %blo, %r2;
	madc.hi.u32 	%r3, %ahi, %bhi, 0;
	mad.lo.cc.u32 	%r2, %ahi, %bhi, %r2;
	addc.u32 	%r3, %r3, 0;
	mov.b64 	%rd52, {%r0,%r1};
	mov.b64 	%rd53, {%r2,%r3};
	}
	setp.gt.s64 	%p9, %rd53, 0;
	{
	.reg .u32 %r0, %r1, %r2, %r3, %a0, %a1, %a2, %a3, %b0, %b1, %b2, %b3;
	mov.b64 	{%a0,%a1}, %rd52;
	mov.b64 	{%a2,%a3}, %rd53;
	mov.b64 	{%b0,%b1}, %rd52;
	mov.b64 	{%b2,%b3}, %rd53;
	add.cc.u32 	%r0, %a0, %b0;
	addc.cc.u32 	%r1, %a1, %b1;
	addc.cc.u32 	%r2, %a2, %b2;
	addc.u32 	%r3, %a3, %b3;
	mov.b64 	%rd54, {%r0,%r1};
	mov.b64 	%rd55, {%r2,%r3};
	}
	selp.b64 	%rd56, %rd55, %rd53, %p9;
	selp.s64 	%rd57, -1, 0, %p9;
	sub.s64 	%rd58, %rd57, %rd15;
	cvt.u64.u32 	%rd59, %r17;
	shl.b64 	%rd60, %rd59, 32;
	add.s64 	%rd61, %rd56, 1;
	shr.u64 	%rd62, %rd61, 10;
	add.s64 	%rd63, %rd62, 1;
	shr.u64 	%rd64, %rd63, 1;
	shl.b64 	%rd65, %rd58, 52;
	add.s64 	%rd66, %rd65, %rd64;
	add.s64 	%rd67, %rd66, 4602678819172646912;
	or.b64  	%rd68, %rd67, %rd60;
	mov.b64 	%fd4, %rd68;
$L__BB3_9:
	st.param.f64 	[func_retval0], %fd4;
	st.param.b32 	[func_retval0+8], %r46;
	ret;

}


// ===== COMPILED SASS (sm_100) =====

	.target	sm_100

	.elftype	@"ET_EXEC"


//--------------------- .note.nv.tkinfo           --------------------------
	.section	.note.nv.tkinfo,"",@"SHT_NOTE"
	.sectionflags	@"SHF_NOTE_NV_TKINFO"
	.tkinfo
        /*0018*/ 	.word	0x00000002
        /*0030*/ 	.string	""
        /*0030*/ 	.string	"ptxas"
        /*0030*/ 	.string	"Cuda compilation tools, release 13.0, V13.0.88"
        /*0030*/ 	.string	"Build cuda_13.0.r13.0/compiler.36424714_0"
        /*0030*/ 	.string	"-arch sm_100 -m 64 "



//--------------------- .note.nv.cuinfo           --------------------------
	.section	.note.nv.cuinfo,"",@"SHT_NOTE"
	.sectionflags	@"SHF_NOTE_NV_CUINFO"
        /*0018*/ 	.short	0x0002
        /*001a*/ 	.short	0x0064
        /*001c*/ 	.short	0x0082
	.zero		2


//--------------------- .nv.info                  --------------------------
	.section	.nv.info,"",@"SHT_CUDA_INFO"
	.align	4


	//----- nvinfo : EIATTR_REGCOUNT
	.align		4
        /*0000*/ 	.byte	0x04, 0x2f
        /*0002*/ 	.short	(.L_5 - .L_4)
	.align		4
.L_4:
        /*0004*/ 	.word	index@(_Z15integrateKernelPd13UI_Func_IndexddiS_S_dddd)
        /*0008*/ 	.word	0x0000002e


	//----- nvinfo : EIATTR_FRAME_SIZE
	.align		4
.L_5:
        /*000c*/ 	.byte	0x04, 0x11
        /*000e*/ 	.short	(.L_7 - .L_6)
	.align		4
.L_6:
        /*0010*/ 	.word	index@($_Z15integrateKernelPd13UI_Func_IndexddiS_S_dddd$__internal_trig_reduction_slowpathd)
        /*0014*/ 	.word	0x000000a0


	//----- nvinfo : EIATTR_FRAME_SIZE
	.align		4
.L_7:
        /*0018*/ 	.byte	0x04, 0x11
        /*001a*/ 	.short	(.L_9 - .L_8)
	.align		4
.L_8:
        /*001c*/ 	.word	index@($__internal_1_$__cuda_sm20_div_rn_f64_full)
        /*0020*/ 	.word	0x000000a0


	//----- nvinfo : EIATTR_FRAME_SIZE
	.align		4
.L_9:
        /*0024*/ 	.byte	0x04, 0x11
        /*0026*/ 	.short	(.L_11 - .L_10)
	.align		4
.L_10:
        /*0028*/ 	.word	index@($__internal_0_$__cuda_sm20_dblrcp_rn_slowpath_v3)
        /*002c*/ 	.word	0x000000a0


	//----- nvinfo : EIATTR_FRAME_SIZE
	.align		4
.L_11:
        /*0030*/ 	.byte	0x04, 0x11
        /*0032*/ 	.short	(.L_13 - .L_12)
	.align		4
.L_12:
        /*0034*/ 	.word	index@($_Z15integrateKernelPd13UI_Func_IndexddiS_S_dddd$_Z9sc_uifuncddddd)
        /*0038*/ 	.word	0x000000a0


	//----- nvinfo : EIATTR_FRAME_SIZE
	.align		4
.L_13:
        /*003c*/ 	.byte	0x04, 0x11
        /*003e*/ 	.short	(.L_15 - .L_14)
	.align		4
.L_14:
        /*0040*/ 	.word	index@($_Z15integrateKernelPd13UI_Func_IndexddiS_S_dddd$_Z14singlet_uifuntddddd)
        /*0044*/ 	.word	0x000000a0


	//----- nvinfo : EIATTR_FRAME_SIZE
	.align		4
.L_15:
        /*0048*/ 	.byte	0x04, 0x11
        /*004a*/ 	.short	(.L_17 - .L_16)
	.align		4
.L_16:
        /*004c*/ 	.word	index@(_Z15integrateKernelPd13UI_Func_IndexddiS_S_dddd)
        /*0050*/ 	.word	0x000000a0


	//----- nvinfo : EIATTR_MIN_STACK_SIZE
	.align		4
.L_17:
        /*0054*/ 	.byte	0x04, 0x12
        /*0056*/ 	.short	(.L_19 - .L_18)
	.align		4
.L_18:
        /*0058*/ 	.word	index@(_Z15integrateKernelPd13UI_Func_IndexddiS_S_dddd)
        /*005c*/ 	.word	0x000000a0
.L_19:


//--------------------- .nv.compat                --------------------------
	.section	.nv.compat,"",@"SHT_CUDA_COMPAT_INFO"
	.align	4
        /*0000*/ 	.byte	0x02, 0x09, 0x00, 0x00, 0x02, 0x02, 0x01, 0x00, 0x02, 0x05, 0x05, 0x00, 0x03, 0x07, 0x01, 0x01
        /*0010*/ 	.byte	0x02, 0x03, 0x00, 0x00, 0x02, 0x06, 0x01, 0x00, 0x04, 0x0b, 0x08, 0x00, 0x01, 0x00, 0x00, 0x00
        /*0020*/ 	.byte	0x00, 0x00, 0x00, 0x00


//--------------------- .nv.info._Z15integrateKernelPd13UI_Func_IndexddiS_S_dddd --------------------------
	.section	.nv.info._Z15integrateKernelPd13UI_Func_IndexddiS_S_dddd,"",@"SHT_CUDA_INFO"
	.sectionflags	@""
	.align	4


	//----- nvinfo : EIATTR_CUDA_API_VERSION
	.align		4
        /*0000*/ 	.byte	0x04, 0x37
        /*0002*/ 	.short	(.L_21 - .L_20)
.L_20:
        /*0004*/ 	.word	0x00000082


	//----- nvinfo : EIATTR_KPARAM_INFO
	.align		4
.L_21:
        /*0008*/ 	.byte	0x04, 0x17
        /*000a*/ 	.short	(.L_23 - .L_22)
.L_22:
        /*000c*/ 	.word	0x00000000
        /*0010*/ 	.short	0x000a
        /*0012*/ 	.short	0x0050
        /*0014*/ 	.byte	0x00, 0xf0, 0x21, 0x00


	//----- nvinfo : EIATTR_KPARAM_INFO
	.align		4
.L_23:
        /*0018*/ 	.byte	0x04, 0x17
        /*001a*/ 	.short	(.L_25 - .L_24)
.L_24:
        /*001c*/ 	.word	0x00000000
        /*0020*/ 	.short	0x0009
        /*0022*/ 	.short	0x0048
        /*0024*/ 	.byte	0x00, 0xf0, 0x21, 0x00


	//----- nvinfo : EIATTR_KPARAM_INFO
	.align		4
.L_25:
        /*0028*/ 	.byte	0x04, 0x17
        /*002a*/ 	.short	(.L_27 - .L_26)
.L_26:
        /*002c*/ 	.word	0x00000000
        /*0030*/ 	.short	0x0008
        /*0032*/ 	.short	0x0040
        /*0034*/ 	.byte	0x00, 0xf0, 0x21, 0x00


	//----- nvinfo : EIATTR_KPARAM_INFO
	.align		4
.L_27:
        /*0038*/ 	.byte	0x04, 0x17
        /*003a*/ 	.short	(.L_29 - .L_28)
.L_28:
        /*003c*/ 	.word	0x00000000
        /*0040*/ 	.short	0x0007
        /*0042*/ 	.short	0x0038
        /*0044*/ 	.byte	0x00, 0xf0, 0x21, 0x00


	//----- nvinfo : EIATTR_KPARAM_INFO
	.align		4
.L_29:
        /*0048*/ 	.byte	0x04, 0x17
        /*004a*/ 	.short	(.L_31 - .L_30)
.L_30:
        /*004c*/ 	.word	0x00000000
        /*0050*/ 	.short	0x0006
        /*0052*/ 	.short	0x0030
        /*0054*/ 	.byte	0x00, 0xf5, 0x21, 0x00


	//----- nvinfo : EIATTR_KPARAM_INFO
	.align		4
.L_31:
        /*0058*/ 	.byte	0x04, 0x17
        /*005a*/ 	.short	(.L_33 - .L_32)
.L_32:
        /*005c*/ 	.word	0x00000000
        /*0060*/ 	.short	0x0005
        /*0062*/ 	.short	0x0028
        /*0064*/ 	.byte	0x00, 0xf5, 0x21, 0x00


	//----- nvinfo : EIATTR_KPARAM_INFO
	.align		4
.L_33:
        /*0068*/ 	.byte	0x04, 0x17
        /*006a*/ 	.short	(.L_35 - .L_34)
.L_34:
        /*006c*/ 	.word	0x00000000
        /*0070*/ 	.short	0x0004
        /*0072*/ 	.short	0x0020
        /*0074*/ 	.byte	0x00, 0xf0, 0x11, 0x00


	//----- nvinfo : EIATTR_KPARAM_INFO
	.align		4
.L_35:
        /*0078*/ 	.byte	0x04, 0x17
        /*007a*/ 	.short	(.L_37 - .L_36)
.L_36:
        /*007c*/ 	.word	0x00000000
        /*0080*/ 	.short	0x0003
        /*0082*/ 	.short	0x0018
        /*0084*/ 	.byte	0x00, 0xf0, 0x21, 0x00


	//----- nvinfo : EIATTR_KPARAM_INFO
	.align		4
.L_37:
        /*0088*/ 	.byte	0x04, 0x17
        /*008a*/ 	.short	(.L_39 - .L_38)
.L_38:
        /*008c*/ 	.word	0x00000000
        /*0090*/ 	.short	0x0002
        /*0092*/ 	.short	0x0010
        /*0094*/ 	.byte	0x00, 0xf0, 0x21, 0x00


	//----- nvinfo : EIATTR_KPARAM_INFO
	.align		4
.L_39:
        /*0098*/ 	.byte	0x04, 0x17
        /*009a*/ 	.short	(.L_41 - .L_40)
.L_40:
        /*009c*/ 	.word	0x00000000
        /*00a0*/ 	.short	0x0001
        /*00a2*/ 	.short	0x0008
        /*00a4*/ 	.byte	0x00, 0xf0, 0x11, 0x00


	//----- nvinfo : EIATTR_KPARAM_INFO
	.align		4
.L_41:
        /*00a8*/ 	.byte	0x04, 0x17
        /*00aa*/ 	.short	(.L_43 - .L_42)
.L_42:
        /*00ac*/ 	.word	0x00000000
        /*00b0*/ 	.short	0x0000
        /*00b2*/ 	.short	0x0000
        /*00b4*/ 	.byte	0x00, 0xf5, 0x21, 0x00


	//----- nvinfo : EIATTR_SPARSE_MMA_MASK
	.align		4
.L_43:
        /*00b8*/ 	.byte	0x03, 0x50
        /*00ba*/ 	.short	0x0000


	//----- nvinfo : EIATTR_MAXREG_COUNT
	.align		4
        /*00bc*/ 	.byte	0x03, 0x1b
        /*00be*/ 	.short	0x00ff


	//----- nvinfo : EIATTR_MERCURY_ISA_VERSION
	.align		4
        /*00c0*/ 	.byte	0x03, 0x5f
        /*00c2*/ 	.short	0x0101


	//----- nvinfo : EIATTR_VRC_CTA_INIT_COUNT
	.align		4
        /*00c4*/ 	.byte	0x02, 0x4a
	.zero		1
	.zero		1


	//----- nvinfo : EIATTR_EXIT_INSTR_OFFSETS
	.align		4
        /*00c8*/ 	.byte	0x04, 0x1c
        /*00ca*/ 	.short	(.L_45 - .L_44)


	//   ....[0]....
.L_44:
        /*00cc*/ 	.word	0x00000070


	//   ....[1]....
        /*00d0*/ 	.word	0x00000340


	//----- nvinfo : EIATTR_CRS_STACK_SIZE
	.align		4
.L_45:
        /*00d4*/ 	.byte	0x04, 0x1e
        /*00d6*/ 	.short	(.L_47 - .L_46)
.L_46:
        /*00d8*/ 	.word	0x00000000


	//----- nvinfo : EIATTR_CBANK_PARAM_SIZE
	.align		4
.L_47:
        /*00dc*/ 	.byte	0x03, 0x19
        /*00de*/ 	.short	0x0058


	//----- nvinfo : EIATTR_PARAM_CBANK
	.align		4
        /*00e0*/ 	.byte	0x04, 0x0a
        /*00e2*/ 	.short	(.L_49 - .L_48)
	.align		4
.L_48:
        /*00e4*/ 	.word	index@(.nv.constant0._Z15integrateKernelPd13UI_Func_IndexddiS_S_dddd)
        /*00e8*/ 	.short	0x0380
        /*00ea*/ 	.short	0x0058


	//----- nvinfo : EIATTR_SW_WAR
	.align		4
.L_49:
        /*00ec*/ 	.byte	0x04, 0x36
        /*00ee*/ 	.short	(.L_51 - .L_50)
.L_50:
        /*00f0*/ 	.word	0x00000008
.L_51:


//--------------------- .nv.callgraph             --------------------------
	.section	.nv.callgraph,"",@"SHT_CUDA_CALLGRAPH"
	.align	4
	.sectionentsize	8
	.align		4
        /*0000*/ 	.word	0x00000000
	.align		4
        /*0004*/ 	.word	0xffffffff
	.align		4
        /*0008*/ 	.word	0x00000000
	.align		4
        /*000c*/ 	.word	0xfffffffe
	.align		4
        /*0010*/ 	.word	0x00000000
	.align		4
        /*0014*/ 	.word	0xfffffffd
	.align		4
        /*0018*/ 	.word	0x00000000
	.align		4
        /*001c*/ 	.word	0xfffffffc


//--------------------- .nv.constant3             --------------------------
	.section	.nv.constant3,"a",@progbits
	.align	8
.nv.constant3:
	.type		pi_device,@object
	.size		pi_device,(.L_0 - pi_device)
pi_device:
        /*0000*/ 	.byte	0xb0, 0x74, 0x44, 0x54, 0xfb, 0x21, 0x09, 0x40
.L_0:


//--------------------- .nv.constant4             --------------------------
	.section	.nv.constant4,"a",@progbits
	.align	8
	.align		8
.nv.constant4:
        /*0000*/ 	.dword	uif_array
	.align		8
        /*0008*/ 	.dword	__cudart_i2opi_d
	.align		8
        /*0010*/ 	.dword	__cudart_sin_cos_coeffs


//--------------------- .text._Z15integrateKernelPd13UI_Func_IndexddiS_S_dddd --------------------------
	.section	.text._Z15integrateKernelPd13UI_Func_IndexddiS_S_dddd,"ax",@progbits
	.align	128
        .global         _Z15integrateKernelPd13UI_Func_IndexddiS_S_dddd
        .type           _Z15integrateKernelPd13UI_Func_IndexddiS_S_dddd,@function
        .size           _Z15integrateKernelPd13UI_Func_IndexddiS_S_dddd,(.L_x_75 - _Z15integrateKernelPd13UI_Func_IndexddiS_S_dddd)
        .other          _Z15integrateKernelPd13UI_Func_IndexddiS_S_dddd,@"STO_CUDA_ENTRY STV_DEFAULT"
_Z15integrateKernelPd13UI_Func_IndexddiS_S_dddd:
.text._Z15integrateKernelPd13UI_Func_IndexddiS_S_dddd:
[----:B------:R-:W0:Y:S01]  /*0000*/  LDC R1, c[0x0][0x37c] ;  /* 0x0000df00ff017b82 */ /* 0x000e220000000800 */
[----:B------:R-:W1:Y:S07]  /*0010*/  S2R R3, SR_TID.X ;  /* 0x0000000000037919 */ /* 0x000e6e0000002100 */
[----:B------:R-:W1:Y:S01]  /*0020*/  S2UR UR4, SR_CTAID.X ;  /* 0x00000000000479c3 */ /* 0x000e620000002500 */
[----:B------:R-:W2:Y:S07]  /*0030*/  LDCU UR5, c[0x0][0x3a0] ;  /* 0x00007400ff0577ac */ /* 0x000eae0008000800 */
[----:B------:R-:W1:Y:S02]  /*0040*/  LDC R2, c[0x0][0x360] ;  /* 0x0000d800ff027b82 */ /* 0x000e640000000800 */
[----:B-1----:R-:W-:-:S05]  /*0050*/  IMAD R2, R2, UR4, R3 ;  /* 0x0000000402027c24 */ /* 0x002fca000f8e0203 */
[----:B--2---:R-:W-:-:S13]  /*0060*/  ISETP.GE.AND P0, PT, R2, UR5, PT ;  /* 0x0000000502007c0c */ /* 0x004fda000bf06270 */
[----:B0-----:R-:W-:Y:S05]  /*0070*/  @P0 EXIT ;  /* 0x000000000000094d */ /* 0x001fea0003800000 */
[----:B------:R-:W0:Y:S01]  /*0080*/  LDC.64 R6, c[0x0][0x3a8] ;  /* 0x0000ea00ff067b82 */ /* 0x000e220000000a00 */
[----:B------:R-:W-:Y:S01]  /*0090*/  IMAD.HI R0, R2, 0x66666667, RZ ;  /* 0x6666666702007827 */ /* 0x000fe200078e02ff */
[----:B------:R-:W1:Y:S04]  /*00a0*/  LDCU.64 UR36, c[0x0][0x358] ;  /* 0x00006b00ff2477ac */ /* 0x000e680008000a00 */
[----:B------:R-:W-:Y:S02]  /*00b0*/  SHF.R.S32.HI R3, RZ, 0x1, R0 ;  /* 0x00000001ff037819 */ /* 0x000fe40000011400 */
[----:B------:R-:W2:Y:S08]  /*00c0*/  LDC R9, c[0x0][0x388] ;  /* 0x0000e200ff097b82 */ /* 0x000eb00000000800 */
[----:B------:R-:W2:Y:S01]  /*00d0*/  LDC.64 R14, c[0x4][RZ] ;  /* 0x01000000ff0e7b82 */ /* 0x000ea20000000a00 */
[----:B------:R-:W-:-:S07]  /*00e0*/  LEA.HI R3, R0, R3, RZ, 0x1 ;  /* 0x0000000300037211 */ /* 0x000fce00078f08ff */
[----:B------:R-:W3:Y:S01]  /*00f0*/  LDC.64 R16, c[0x0][0x3b0] ;  /* 0x0000ec00ff107b82 */ /* 0x000ee20000000a00 */
[----:B------:R-:W-:Y:S01]  /*0100*/  IMAD R5, R3, -0x5, R2 ;  /* 0xfffffffb03057824 */ /* 0x000fe200078e0202 */
[----:B------:R-:W4:Y:S03]  /*0110*/  LDCU.64 UR4, c[0x0][0x3b8] ;  /* 0x00007700ff0477ac */ /* 0x000f260008000a00 */
[----:B0-----:R-:W-:Y:S01]  /*0120*/  IMAD.WIDE R6, R5, 0x8, R6 ;  /* 0x0000000805067825 */ /* 0x001fe200078e0206 */
[----:B------:R-:W0:Y:S02]  /*0130*/  LDCU.64 UR6, c[0x0][0x3c0] ;  /* 0x00007800ff0677ac */ /* 0x000e240008000a00 */
[----:B------:R-:W4:Y:S01]  /*0140*/  LDC.64 R10, c[0x0][0x398] ;  /* 0x0000e600ff0a7b82 */ /* 0x000f220000000a00 */
[----:B------:R-:W-:Y:S01]  /*0150*/  IMAD.MOV.U32 R8, RZ, RZ, 0x0 ;  /* 0x00000000ff087424 */ /* 0x000fe200078e00ff */
[----:B------:R-:W0:Y:S01]  /*0160*/  LDCU.64 UR8, c[0x0][0x3c8] ;  /* 0x00007900ff0877ac */ /* 0x000e220008000a00 */
[----:B-1----:R-:W4:Y:S01]  /*0170*/  LDG.E.64 R6, desc[UR36][R6.64] ;  /* 0x0000002406067981 */ /* 0x002f22000c1e1b00 */
[----:B------:R-:W1:Y:S01]  /*0180*/  LDCU.64 UR10, c[0x0][0x3d0] ;  /* 0x00007a00ff0a77ac */ /* 0x000e620008000a00 */
[----:B--2---:R-:W-:-:S03]  /*0190*/  IMAD.WIDE R14, R9, 0x8, R14 ;  /* 0x00000008090e7825 */ /* 0x004fc600078e020e */
[----:B------:R-:W2:Y:S03]  /*01a0*/  LDC.64 R12, c[0x0][0x390] ;  /* 0x0000e400ff0c7b82 */ /* 0x000ea60000000a00 */
[----:B------:R-:W5:Y:S01]  /*01b0*/  LDG.E.64 R14, desc[UR36][R14.64] ;  /* 0x000000240e0e7981 */ /* 0x000f62000c1e1b00 */
[----:B---3--:R-:W-:-:S06]  /*01c0*/  IMAD.WIDE R16, R5, 0x8, R16 ;  /* 0x0000000805107825 */ /* 0x008fcc00078e0210 */
[----:B------:R-:W5:Y:S01]  /*01d0*/  LDG.E.64 R16, desc[UR36][R16.64] ;  /* 0x0000002410107981 */ /* 0x000f62000c1e1b00 */
[----:B------:R-:W3:Y:S01]  /*01e0*/  I2F.F64 R4, R3 ;  /* 0x0000000300047312 */ /* 0x000ee20000201c00 */
[----:B------:R-:W-:-:S06]  /*01f0*/  IMAD.MOV.U32 R9, RZ, RZ, 0x40000000 ;  /* 0x40000000ff097424 */ /* 0x000fcc00078e00ff */
[----:B---3--:R-:W-:-:S08]  /*0200*/  DFMA R4, R4, R8, 1 ;  /* 0x3ff000000404742b */ /* 0x008fd00000000008 */
[----:B----4-:R-:W-:-:S08]  /*0210*/  DMUL R4, R4, R10 ;  /* 0x0000000a04047228 */ /* 0x010fd00000000000 */
[----:B--2---:R-:W-:Y:S01]  /*0220*/  DFMA R4, R12, 2, R4 ;  /* 0x400000000c04782b */ /* 0x004fe20000000004 */
[----:B0-----:R-:W-:Y:S01]  /*0230*/  IMAD.U32 R8, RZ, RZ, UR6 ;  /* 0x00000006ff087e24 */ /* 0x001fe2000f8e00ff */
[----:B------:R-:W-:Y:S01]  /*0240*/  MOV R20, 0x300 ;  /* 0x0000030000147802 */ /* 0x000fe20000000f00 */
[----:B------:R-:W-:Y:S02]  /*0250*/  IMAD.U32 R9, RZ, RZ, UR7 ;  /* 0x00000007ff097e24 */ /* 0x000fe4000f8e00ff */
[----:B-1----:R-:W-:Y:S02]  /*0260*/  IMAD.U32 R12, RZ, RZ, UR10 ;  /* 0x0000000aff0c7e24 */ /* 0x002fe4000f8e00ff */
[----:B------:R-:W-:Y:S02]  /*0270*/  IMAD.U32 R13, RZ, RZ, UR11 ;  /* 0x0000000bff0d7e24 */ /* 0x000fe4000f8e00ff */
[----:B------:R-:W-:Y:S01]  /*0280*/  IMAD.MOV.U32 R21, RZ, RZ, 0x0 ;  /* 0x00000000ff157424 */ /* 0x000fe200078e00ff */
[----:B------:R-:W-:Y:S01]  /*0290*/  DFMA R4, -R6, R10, R4 ;  /* 0x0000000a0604722b */ /* 0x000fe20000000104 */
[----:B------:R-:W-:-:S02]  /*02a0*/  IMAD.U32 R6, RZ, RZ, UR4 ;  /* 0x00000004ff067e24 */ /* 0x000fc4000f8e00ff */
[----:B------:R-:W-:Y:S02]  /*02b0*/  IMAD.U32 R7, RZ, RZ, UR5 ;  /* 0x00000005ff077e24 */ /* 0x000fe4000f8e00ff */
[----:B------:R-:W-:-:S03]  /*02c0*/  IMAD.U32 R10, RZ, RZ, UR8 ;  /* 0x00000008ff0a7e24 */ /* 0x000fc6000f8e00ff */
[----:B------:R-:W-:Y:S01]  /*02d0*/  DMUL R4, R4, 0.5 ;  /* 0x3fe0000004047828 */ /* 0x000fe20000000000 */
[----:B------:R-:W-:-:S10]  /*02e0*/  IMAD.U32 R11, RZ, RZ, UR9 ;  /* 0x00000009ff0b7e24 */ /* 0x000fd4000f8e00ff */
[----:B-----5:R-:W-:Y:S05]  /*02f0*/  CALL.REL.NOINC R14 `(_Z15integrateKernelPd13UI_Func_IndexddiS_S_dddd) ;  /* 0xfffffffc0e407344 */ /* 0x020fea0003c3ffff */
[----:B------:R-:W0:Y:S01]  /*0300*/  LDC.64 R6, c[0x0][0x380] ;  /* 0x0000e000ff067b82 */ /* 0x000e220000000a00 */
[----:B------:R-:W-:Y:S01]  /*0310*/  DMUL R4, R16, R4 ;  /* 0x0000000410047228 */ /* 0x000fe20000000000 */
[----:B0-----:R-:W-:-:S06]  /*0320*/  IMAD.WIDE R2, R2, 0x8, R6 ;  /* 0x0000000802027825 */ /* 0x001fcc00078e0206 */
[----:B------:R-:W-:Y:S01]  /*0330*/  STG.E.64 desc[UR36][R2.64], R4 ;  /* 0x0000000402007986 */ /* 0x000fe2000c101b24 */
[----:B------:R-:W-:Y:S05]  /*0340*/  EXIT ;  /* 0x000000000000794d */ /* 0x000fea0003800000 */
        .type           $_Z15integrateKernelPd13UI_Func_IndexddiS_S_dddd$_Z14singlet_uifuntddddd,@function
        .size           $_Z15integrateKernelPd13UI_Func_IndexddiS_S_dddd$_Z14singlet_uifuntddddd,($_Z15integrateKernelPd13UI_Func_IndexddiS_S_dddd$_Z9sc_uifuncddddd - $_Z15integrateKernelPd13UI_Func_IndexddiS_S_dddd$_Z14singlet_uifuntddddd)
$_Z15integrateKernelPd13UI_Func_IndexddiS_S_dddd$_Z14singlet_uifuntddddd:
[----:B------:R-:W-:-:S05]  /*0350*/  VIADD R1, R1, 0xffffffb0 ;  /* 0xffffffb001017836 */ /* 0x000fca0000000000 */
[----:B------:R-:W-:Y:S04]  /*0360*/  STL [R1+0x4c], R39 ;  /* 0x00004c2701007387 */ /* 0x000fe80000100800 */
[----:B------:R-:W-:Y:S04]  /*0370*/  STL [R1+0x48], R38 ;  /* 0x0000482601007387 */ /* 0x000fe80000100800 */
[----:B------:R-:W-:Y:S04]  /*0380*/  STL [R1+0x44], R37 ;  /* 0x0000442501007387 */ /* 0x000fe80000100800 */
[----:B------:R-:W-:Y:S04]  /*0390*/  STL [R1+0x40], R36 ;  /* 0x0000402401007387 */ /* 0x000fe80000100800 */
[----:B------:R-:W-:Y:S04]  /*03a0*/  STL [R1+0x14], R21 ;  /* 0x0000141501007387 */ /* 0x000fe80000100800 */
[----:B------:R-:W-:Y:S04]  /*03b0*/  STL [R1+0x10], R20 ;  /* 0x0000101401007387 */ /* 0x000fe80000100800 */
[----:B------:R-:W-:Y:S04]  /*03c0*/  STL [R1+0xc], R19 ;  /* 0x00000c1301007387 */ /* 0x000fe80000100800 */
[----:B------:R-:W-:Y:S04]  /*03d0*/  STL [R1+0x8], R18 ;  /* 0x0000081201007387 */ /* 0x000fe80000100800 */
[----:B------:R0:W-:Y:S04]  /*03e0*/  STL [R1+0x4], R16 ;  /* 0x0000041001007387 */ /* 0x0001e80000100800 */
[----:B------:R1:W-:Y:S04]  /*03f0*/  STL [R1], R2 ;  /* 0x0000000201007387 */ /* 0x0003e80000100800 */
[----:B------:R2:W-:Y:S01]  /*0400*/  STL [R1+0x3c], R31 ;  /* 0x00003c1f01007387 */ /* 0x0005e20000100800 */
[----:B0-----:R-:W0:Y:S05]  /*0410*/  BMOV.32.CLEAR R16, B7 ;  /* 0x0000000007107355 */ /* 0x001e2a0000100000 */
[----:B-1----:R-:W1:Y:S05]  /*0420*/  BMOV.32.CLEAR R2, B6 ;  /* 0x0000000006027355 */ /* 0x002e6a0000100000 */
[----:B------:R3:W-:Y:S01]  /*0430*/  STL [R1+0x38], R30 ;  /* 0x0000381e01007387 */ /* 0x0007e20000100800 */
[----:B--2---:R-:W-:-:S03]  /*0440*/  IMAD.MOV.U32 R31, RZ, RZ, R5 ;  /* 0x000000ffff1f7224 */ /* 0x004fc600078e0005 */
[----:B------:R2:W-:Y:S04]  /*0450*/  STL [R1+0x34], R29 ;  /* 0x0000341d01007387 */ /* 0x0005e80000100800 */
[----:B------:R4:W-:Y:S01]  /*0460*/  STL [R1+0x30], R28 ;  /* 0x0000301c01007387 */ /* 0x0009e20000100800 */
[----:B---3--:R-:W-:-:S03]  /*0470*/  IMAD.MOV.U32 R30, RZ, RZ, R4 ;  /* 0x000000ffff1e7224 */ /* 0x008fc600078e0004 */
[----:B------:R3:W-:Y:S01]  /*0480*/  STL [R1+0x2c], R27 ;  /* 0x00002c1b01007387 */ /* 0x0007e20000100800 */
[----:B--2---:R-:W-:-:S03]  /*0490*/  IMAD.MOV.U32 R29, RZ, RZ, R7 ;  /* 0x000000ffff1d7224 */ /* 0x004fc600078e0007 */
[----:B------:R2:W-:Y:S01]  /*04a0*/  STL [R1+0x28], R26 ;  /* 0x0000281a01007387 */ /* 0x0005e20000100800 */
[----:B----4-:R-:W-:-:S03]  /*04b0*/  IMAD.MOV.U32 R28, RZ, RZ, R6 ;  /* 0x000000ffff1c7224 */ /* 0x010fc600078e0006 */
[----:B------:R4:W-:Y:S01]  /*04c0*/  STL [R1+0x24], R25 ;  /* 0x0000241901007387 */ /* 0x0009e20000100800 */
[----:B---3--:R-:W-:-:S03]  /*04d0*/  IMAD.MOV.U32 R27, RZ, RZ, R9 ;  /* 0x000000ffff1b7224 */ /* 0x008fc600078e0009 */
[----:B------:R3:W-:Y:S01]  /*04e0*/  STL [R1+0x20], R24 ;  /* 0x0000201801007387 */ /* 0x0007e20000100800 */
[----:B--2---:R-:W-:-:S03]  /*04f0*/  IMAD.MOV.U32 R26, RZ, RZ, R8 ;  /* 0x000000ffff1a7224 */ /* 0x004fc600078e0008 */
[----:B------:R2:W-:Y:S01]  /*0500*/  STL [R1+0x1c], R23 ;  /* 0x00001c1701007387 */ /* 0x0005e20000100800 */
[----:B----4-:R-:W-:-:S03]  /*0510*/  IMAD.MOV.U32 R25, RZ, RZ, R11 ;  /* 0x000000ffff197224 */ /* 0x010fc600078e000b */
[----:B------:R4:W-:Y:S01]  /*0520*/  STL [R1+0x18], R22 ;  /* 0x0000181601007387 */ /* 0x0009e20000100800 */
[----:B---3--:R-:W-:Y:S02]  /*0530*/  IMAD.MOV.U32 R24, RZ, RZ, R10 ;  /* 0x000000ffff187224 */ /* 0x008fe400078e000a */
[----:B--2---:R-:W-:Y:S02]  /*0540*/  IMAD.MOV.U32 R23, RZ, RZ, R13 ;  /* 0x000000ffff177224 */ /* 0x004fe400078e000d */
[----:B----4-:R-:W-:Y:S01]  /*0550*/  IMAD.MOV.U32 R22, RZ, RZ, R12 ;  /* 0x000000ffff167224 */ /* 0x010fe200078e000c */
[----:B------:R-:W2:Y:S01]  /*0560*/  LDC.64 R36, c[0x0][0x358] ;  /* 0x0000d600ff247b82 */ /* 0x000ea20000000a00 */
[----:B------:R-:W-:Y:S01]  /*0570*/  DSETP.NEU.AND P0, PT, |R30|, +INF , PT ;  /* 0x7ff000001e00742a */ /* 0x000fe20003f0d200 */
[----:B------:R-:W-:-:S13]  /*0580*/  BSSY.RECONVERGENT B7, `(.L_x_0) ;  /* 0x000001c000077945 */ /* 0x000fda0003800200 */
[----:B------:R-:W-:Y:S01]  /*0590*/  @!P0 DMUL R4, RZ, R30 ;  /* 0x0000001eff048228 */ /* 0x000fe20000000000 */
[----:B------:R-:W-:Y:S01]  /*05a0*/  @!P0 IMAD.MOV.U32 R6, RZ, RZ, 0x1 ;  /* 0x00000001ff068424 */ /* 0x000fe200078e00ff */
[----:B01----:R-:W-:Y:S09]  /*05b0*/  @!P0 BRA `(.L_x_1) ;  /* 0x0000000000608947 */ /* 0x003ff20003800000 */
[----:B------:R-:W-:Y:S01]  /*05c0*/  UMOV UR4, 0x6dc9c883 ;  /* 0x6dc9c88300047882 */ /* 0x000fe20000000000 */
[----:B------:R-:W-:Y:S01]  /*05d0*/  UMOV UR5, 0x3fe45f30 ;  /* 0x3fe45f3000057882 */ /* 0x000fe20000000000 */
[C---:B------:R-:W-:Y:S01]  /*05e0*/  DSETP.GE.AND P0, PT, |R30|.reuse, 2.14748364800000000000e+09, PT ;  /* 0x41e000001e00742a */ /* 0x040fe20003f06200 */
[----:B------:R-:W-:Y:S01]  /*05f0*/  BSSY.RECONVERGENT B6, `(.L_x_2) ;  /* 0x0000013000067945 */ /* 0x000fe20003800200 */
[----:B------:R-:W-:Y:S01]  /*0600*/  DMUL R6, R30, UR4 ;  /* 0x000000041e067c28 */ /* 0x000fe20008000000 */
[----:B------:R-:W-:Y:S01]  /*0610*/  UMOV UR4, 0x54442d18 ;  /* 0x54442d1800047882 */ /* 0x000fe20000000000 */
[----:B------:R-:W-:-:S08]  /*0620*/  UMOV UR5, 0x3ff921fb ;  /* 0x3ff921fb00057882 */ /* 0x000fd00000000000 */
[----:B------:R-:W0:Y:S08]  /*0630*/  F2I.F64 R6, R6 ;  /* 0x0000000600067311 */ /* 0x000e300000301100 */
[----:B0-----:R-:W0:Y:S02]  /*0640*/  I2F.F64 R4, R6 ;  /* 0x0000000600047312 */ /* 0x001e240000201c00 */
[----:B0-----:R-:W-:Y:S01]  /*0650*/  DFMA R8, R4, -UR4, R30 ;  /* 0x8000000404087c2b */ /* 0x001fe2000800001e */
[----:B------:R-:W-:Y:S01]  /*0660*/  UMOV UR4, 0x33145c00 ;  /* 0x33145c0000047882 */ /* 0x000fe20000000000 */
[----:B------:R-:W-:-:S06]  /*0670*/  UMOV UR5, 0x3c91a626 ;  /* 0x3c91a62600057882 */ /* 0x000fcc0000000000 */
[----:B------:R-:W-:Y:S01]  /*0680*/  DFMA R8, R4, -UR4, R8 ;  /* 0x8000000404087c2b */ /* 0x000fe20008000008 */
[----:B------:R-:W-:Y:S01]  /*0690*/  UMOV UR4, 0x252049c0 ;  /* 0x252049c000047882 */ /* 0x000fe20000000000 */
[----:B------:R-:W-:-:S06]  /*06a0*/  UMOV UR5, 0x397b839a ;  /* 0x397b839a00057882 */ /* 0x000fcc0000000000 */
[----:B------:R-:W-:Y:S01]  /*06b0*/  DFMA R4, R4, -UR4, R8 ;  /* 0x8000000404047c2b */ /* 0x000fe20008000008 */
[----:B------:R-:W-:Y:S10]  /*06c0*/  @!P0 BRA `(.L_x_3) ;  /* 0x0000000000148947 */ /* 0x000ff40003800000 */
[----:B------:R-:W-:Y:S01]  /*06d0*/  IMAD.MOV.U32 R4, RZ, RZ, R30 ;  /* 0x000000ffff047224 */ /* 0x000fe200078e001e */
[----:B------:R-:W-:Y:S01]  /*06e0*/  MOV R20, 0x720 ;  /* 0x0000072000147802 */ /* 0x000fe20000000f00 */
[----:B------:R-:W-:Y:S02]  /*06f0*/  IMAD.MOV.U32 R5, RZ, RZ, R31 ;  /* 0x000000ffff057224 */ /* 0x000fe400078e001f */
[----:B------:R-:W-:-:S07]  /*0700*/  IMAD.MOV.U32 R21, RZ, RZ, 0x0 ;  /* 0x00000000ff157424 */ /* 0x000fce00078e00ff */
[----:B--2---:R-:W-:Y:S05]  /*0710*/  CALL.REL.NOINC `($_Z15integrateKernelPd13UI_Func_IndexddiS_S_dddd$__internal_trig_reduction_slowpathd) ;  /* 0x0000004800947944 */ /* 0x004fea0003c00000 */
.L_x_3:
[----:B------:R-:W-:Y:S05]  /*0720*/  BSYNC.RECONVERGENT B6 ;  /* 0x0000000000067941 */ /* 0x000fea0003800200 */
.L_x_2:
[----:B------:R-:W-:-:S07]  /*0730*/  VIADD R6, R6, 0x1 ;  /* 0x0000000106067836 */ /* 0x000fce0000000000 */
.L_x_1:
[----:B------:R-:W-:Y:S05]  /*0740*/  BSYNC.RECONVERGENT B7 ;  /* 0x0000000000077941 */ /* 0x000fea0003800200 */
.L_x_0:
[----:B------:R-:W0:Y:S01]  /*0750*/  LDCU.64 UR4, c[0x4][0x10] ;  /* 0x01000200ff0477ac */ /* 0x000e220008000a00 */
[----:B------:R-:W-:Y:S01]  /*0760*/  IMAD.SHL.U32 R0, R6, 0x40, RZ ;  /* 0x0000004006007824 */ /* 0x000fe200078e00ff */
[----:B--2---:R-:W-:Y:S02]  /*0770*/  R2UR UR6, R36 ;  /* 0x00000000240672ca */ /* 0x004fe400000e0000 */
[----:B------:R-:W-:Y:S02]  /*0780*/  R2UR UR7, R37 ;  /* 0x00000000250772ca */ /* 0x000fe400000e0000 */
[----:B------:R-:W-:-:S04]  /*0790*/  LOP3.LUT R0, R0, 0x40, RZ, 0xc0, !PT ;  /* 0x0000004000007812 */ /* 0x000fc800078ec0ff */
[----:B0-----:R-:W-:-:S05]  /*07a0*/  IADD3 R18, P0, PT, R0, UR4, RZ ;  /* 0x0000000400127c10 */ /* 0x001fca000ff1e0ff */
[----:B------:R-:W-:Y:S01]  /*07b0*/  IMAD.X R19, RZ, RZ, UR5, P0 ;  /* 0x00000005ff137e24 */ /* 0x000fe200080e06ff */
[----:B------:R-:W-:-:S04]  /*07c0*/  R2UR UR4, R36 ;  /* 0x00000000240472ca */ /* 0x000fc800000e0000 */
[----:B------:R-:W2:Y:S01]  /*07d0*/  LDG.E.128.CONSTANT R8, desc[UR6][R18.64] ;  /* 0x0000000612087981 */ /* 0x000ea2000c1e9d00 */
[----:B------:R-:W-:-:S13]  /*07e0*/  R2UR UR5, R37 ;  /* 0x00000000250572ca */ /* 0x000fda00000e0000 */
[----:B------:R-:W3:Y:S04]  /*07f0*/  LDG.E.128.CONSTANT R12, desc[UR4][R18.64+0x10] ;  /* 0x00001004120c7981 */ /* 0x000ee8000c1e9d00 */
[----:B------:R-:W4:Y:S01]  /*0800*/  LDG.E.128.CONSTANT R32, desc[UR4][R18.64+0x20] ;  /* 0x0000200412207981 */ /* 0x000f22000c1e9d00 */
[----:B------:R-:W-:Y:S01]  /*0810*/  LOP3.LUT R0, R6, 0x1, RZ, 0xc0, !PT ;  /* 0x0000000106007812 */ /* 0x000fe200078ec0ff */
[----:B------:R-:W-:Y:S01]  /*0820*/  IMAD.MOV.U32 R40, RZ, RZ, 0x20fd8164 ;  /* 0x20fd8164ff287424 */ /* 0x000fe200078e00ff */
[----:B------:R-:W-:Y:S01]  /*0830*/  DMUL R38, R4, R4 ;  /* 0x0000000404267228 */ /* 0x000fe20000000000 */
[----:B------:R-:W-:Y:S01]  /*0840*/  BSSY.RECONVERGENT B7, `(.L_x_4) ;  /* 0x0000030000077945 */ /* 0x000fe20003800200 */
[----:B------:R-:W-:Y:S01]  /*0850*/  ISETP.NE.U32.AND P0, PT, R0, 0x1, PT ;  /* 0x000000010000780c */ /* 0x000fe20003f05070 */
[----:B------:R-:W-:-:S03]  /*0860*/  IMAD.MOV.U32 R0, RZ, RZ, 0x3da8ff83 ;  /* 0x3da8ff83ff007424 */ /* 0x000fc600078e00ff */
[----:B------:R-:W-:Y:S02]  /*0870*/  FSEL R40, R40, -8.06006814911005101289e+34, !P0 ;  /* 0xf9785eba28287808 */ /* 0x000fe40004000000 */
[----:B------:R-:W-:-:S06]  /*0880*/  FSEL R41, -R0, 0.11223486810922622681, !P0 ;  /* 0x3de5db6500297808 */ /* 0x000fcc0004000100 */
[----:B--2---:R-:W-:-:S08]  /*0890*/  DFMA R8, R38, R40, R8 ;  /* 0x000000282608722b */ /* 0x004fd00000000008 */
[----:B------:R-:W-:-:S08]  /*08a0*/  DFMA R8, R38, R8, R10 ;  /* 0x000000082608722b */ /* 0x000fd0000000000a */
[----:B---3--:R-:W-:-:S08]  /*08b0*/  DFMA R8, R38, R8, R12 ;  /* 0x000000082608722b */ /* 0x008fd0000000000c */
[----:B------:R-:W-:-:S08]  /*08c0*/  DFMA R8, R38, R8, R14 ;  /* 0x000000082608722b */ /* 0x000fd0000000000e */
[----:B----4-:R-:W-:-:S08]  /*08d0*/  DFMA R8, R38, R8, R32 ;  /* 0x000000082608722b */ /* 0x010fd00000000020 */
[----:B------:R-:W-:-:S08]  /*08e0*/  DFMA R8, R38, R8, R34 ;  /* 0x000000082608722b */ /* 0x000fd00000000022 */
[----:B------:R-:W-:Y:S02]  /*08f0*/  DFMA R4, R8, R4, R4 ;  /* 0x000000040804722b */ /* 0x000fe40000000004 */
[----:B------:R-:W-:Y:S02]  /*0900*/  DFMA R38, R38, R8, 1 ;  /* 0x3ff000002626742b */ /* 0x000fe40000000008 */
[----:B------:R-:W-:-:S08]  /*0910*/  DADD R8, R30, R30 ;  /* 0x000000001e087229 */ /* 0x000fd0000000001e */
[----:B------:R-:W-:Y:S01]  /*0920*/  FSEL R12, R38, R4, !P0 ;  /* 0x00000004260c7208 */ /* 0x000fe20004000000 */
[----:B------:R-:W-:Y:S01]  /*0930*/  DSETP.NEU.AND P1, PT, |R8|, +INF , PT ;  /* 0x7ff000000800742a */ /* 0x000fe20003f2d200 */
[----:B------:R-:W-:Y:S02]  /*0940*/  FSEL R13, R39, R5, !P0 ;  /* 0x00000005270d7208 */ /* 0x000fe40004000000 */
[----:B------:R-:W-:-:S04]  /*0950*/  LOP3.LUT P0, RZ, R6, 0x2, RZ, 0xc0, !PT ;  /* 0x0000000206ff7812 */ /* 0x000fc8000780c0ff */
[----:B------:R-:W-:-:S07]  /*0960*/  DADD R10, RZ, -R12 ;  /* 0x00000000ff0a7229 */ /* 0x000fce000000080c */
[----:B------:R-:W-:Y:S01]  /*0970*/  @!P1 DMUL R4, RZ, R8 ;  /* 0x00000008ff049228 */ /* 0x000fe20000000000 */
[----:B------:R-:W-:Y:S02]  /*0980*/  @!P1 IMAD.MOV.U32 R6, RZ, RZ, 0x1 ;  /* 0x00000001ff069424 */ /* 0x000fe400078e00ff */
[----:B------:R-:W-:Y:S02]  /*0990*/  FSEL R18, R12, R10, !P0 ;  /* 0x0000000a0c127208 */ /* 0x000fe40004000000 */
[----:B------:R-:W-:Y:S01]  /*09a0*/  FSEL R19, R13, R11, !P0 ;  /* 0x0000000b0d137208 */ /* 0x000fe20004000000 */
[----:B------:R-:W-:Y:S06]  /*09b0*/  @!P1 BRA `(.L_x_5) ;  /* 0x0000000000609947 */ /* 0x000fec0003800000 */
        /* <DEDUP_REMOVED lines=21> */
[----:B------:R-:W-:Y:S05]  /*0b10*/  CALL.REL.NOINC `($_Z15integrateKernelPd13UI_Func_IndexddiS_S_dddd$__internal_trig_reduction_slowpathd) ;  /* 0x0000004400947944 */ /* 0x000fea0003c00000 */
.L_x_7:
[----:B------:R-:W-:Y:S05]  /*0b20*/  BSYNC.RECONVERGENT B6 ;  /* 0x0000000000067941 */ /* 0x000fea0003800200 */
.L_x_6:
[----:B------:R-:W-:-:S07]  /*0b30*/  VIADD R6, R6, 0x1 ;  /* 0x0000000106067836 */ /* 0x000fce0000000000 */
.L_x_5:
[----:B------:R-:W-:Y:S05]  /*0b40*/  BSYNC.RECONVERGENT B7 ;  /* 0x0000000000077941 */ /* 0x000fea0003800200 */
.L_x_4:
[----:B------:R-:W0:Y:S01]  /*0b50*/  LDCU.64 UR4, c[0x4][0x10] ;  /* 0x01000200ff0477ac */ /* 0x000e220008000a00 */
[----:B------:R-:W-:Y:S01]  /*0b60*/  IMAD.SHL.U32 R0, R6, 0x40, RZ ;  /* 0x0000004006007824 */ /* 0x000fe200078e00ff */
[----:B------:R-:W-:Y:S02]  /*0b70*/  R2UR UR6, R36 ;  /* 0x00000000240672ca */ /* 0x000fe400000e0000 */
        /* <DEDUP_REMOVED lines=14> */
[----:B------:R-:W-:Y:S01]  /*0c60*/  IMAD.MOV.U32 R0, RZ, RZ, 0x3da8ff83 ;  /* 0x3da8ff83ff007424 */ /* 0x000fe200078e00ff */
[----:B------:R-:W-:-:S02]  /*0c70*/  DADD R22, R22, R22 ;  /* 0x0000000016167229 */ /* 0x000fc40000000016 */
[----:B------:R-:W-:Y:S01]  /*0c80*/  FSEL R42, R42, -8.06006814911005101289e+34, !P0 ;  /* 0xf9785eba2a2a7808 */ /* 0x000fe20004000000 */
[----:B------:R-:W-:Y:S01]  /*0c90*/  DADD R18, R18, R18 ;  /* 0x0000000012127229 */ /* 0x000fe20000000012 */
[----:B------:R-:W-:Y:S01]  /*0ca0*/  FSEL R43, -R0, 0.11223486810922622681, !P0 ;  /* 0x3de5db65002b7808 */ /* 0x000fe20004000100 */
[----:B------:R-:W-:-:S05]  /*0cb0*/  DSETP.NEU.AND P1, PT, |R30|, +INF , PT ;  /* 0x7ff000001e00742a */ /* 0x000fca0003f2d200 */
[----:B--2---:R-:W-:-:S08]  /*0cc0*/  DFMA R8, R38, R42, R8 ;  /* 0x0000002a2608722b */ /* 0x004fd00000000008 */
[----:B------:R-:W-:-:S08]  /*0cd0*/  DFMA R8, R38, R8, R10 ;  /* 0x000000082608722b */ /* 0x000fd0000000000a */
[----:B---3--:R-:W-:-:S08]  /*0ce0*/  DFMA R8, R38, R8, R12 ;  /* 0x000000082608722b */ /* 0x008fd0000000000c */
[----:B------:R-:W-:-:S08]  /*0cf0*/  DFMA R8, R38, R8, R14 ;  /* 0x000000082608722b */ /* 0x000fd0000000000e */
[----:B----4-:R-:W-:-:S08]  /*0d00*/  DFMA R8, R38, R8, R32 ;  /* 0x000000082608722b */ /* 0x010fd00000000020 */
[----:B------:R-:W-:-:S08]  /*0d10*/  DFMA R8, R38, R8, R34 ;  /* 0x000000082608722b */ /* 0x000fd00000000022 */
[----:B------:R-:W-:Y:S02]  /*0d20*/  DFMA R4, R8, R4, R4 ;  /* 0x000000040804722b */ /* 0x000fe40000000004 */
[----:B------:R-:W-:-:S10]  /*0d30*/  DFMA R8, R38, R8, 1 ;  /* 0x3ff000002608742b */ /* 0x000fd40000000008 */
[----:B------:R-:W-:Y:S02]  /*0d40*/  FSEL R8, R8, R4, !P0 ;  /* 0x0000000408087208 */ /* 0x000fe40004000000 */
[----:B------:R-:W-:Y:S02]  /*0d50*/  FSEL R9, R9, R5, !P0 ;  /* 0x0000000509097208 */ /* 0x000fe40004000000 */
[----:B------:R-:W-:Y:S01]  /*0d60*/  LOP3.LUT P0, RZ, R6, 0x2, RZ, 0xc0, !PT ;  /* 0x0000000206ff7812 */ /* 0x000fe2000780c0ff */
[----:B------:R-:W-:-:S03]  /*0d70*/  @!P1 IMAD.MOV.U32 R6, RZ, RZ, RZ ;  /* 0x000000ffff069224 */ /* 0x000fc600078e00ff */
[----:B------:R-:W-:-:S10]  /*0d80*/  DADD R4, RZ, -R8 ;  /* 0x00000000ff047229 */ /* 0x000fd40000000808 */
[----:B------:R-:W-:Y:S02]  /*0d90*/  FSEL R4, R8, R4, !P0 ;  /* 0x0000000408047208 */ /* 0x000fe40004000000 */
[----:B------:R-:W-:-:S06]  /*0da0*/  FSEL R5, R9, R5, !P0 ;  /* 0x0000000509057208 */ /* 0x000fcc0004000000 */
[----:B------:R-:W-:Y:S02]  /*0db0*/  DFMA R18, R22, R4, -R18 ;  /* 0x000000041612722b */ /* 0x000fe40000000812 */
[----:B------:R-:W-:-:S06]  /*0dc0*/  @!P1 DMUL R4, RZ, R30 ;  /* 0x0000001eff049228 */ /* 0x000fcc0000000000 */
[----:B------:R-:W-:Y:S01]  /*0dd0*/  DADD R26, -R26, R18 ;  /* 0x000000001a1a7229 */ /* 0x000fe20000000112 */
[----:B------:R-:W-:Y:S10]  /*0de0*/  @!P1 BRA `(.L_x_9) ;  /* 0x0000000000549947 */ /* 0x000ff40003800000 */
[----:B------:R-:W-:Y:S01]  /*0df0*/  UMOV UR4, 0x6dc9c883 ;  /* 0x6dc9c88300047882 */ /* 0x000fe20000000000 */
[----:B------:R-:W-:Y:S01]  /*0e00*/  UMOV UR5, 0x3fe45f30 ;  /* 0x3fe45f3000057882 */ /* 0x000fe20000000000 */
[C---:B------:R-:W-:Y:S02]  /*0e10*/  DSETP.GE.AND P0, PT, |R30|.reuse, 2.14748364800000000000e+09, PT ;  /* 0x41e000001e00742a */ /* 0x040fe40003f06200 */
        /* <DEDUP_REMOVED lines=18> */
.L_x_9:
[----:B------:R-:W-:Y:S05]  /*0f40*/  BSYNC.RECONVERGENT B6 ;  /* 0x0000000000067941 */ /* 0x000fea0003800200 */
.L_x_8:
        /* <DEDUP_REMOVED lines=15> */
[----:B------:R-:W-:Y:S01]  /*1040*/  UMOV UR4, 0x68497682 ;  /* 0x6849768200047882 */ /* 0x000fe20000000000 */
[----:B------:R-:W-:Y:S01]  /*1050*/  ISETP.NE.U32.AND P0, PT, R0, 0x1, PT ;  /* 0x000000010000780c */ /* 0x000fe20003f05070 */
[----:B------:R-:W-:Y:S01]  /*1060*/  IMAD.MOV.U32 R0, RZ, RZ, 0x3da8ff83 ;  /* 0x3da8ff83ff007424 */ /* 0x000fe200078e00ff */
[----:B------:R-:W-:Y:S01]  /*1070*/  UMOV UR5, 0x3d3c25c2 ;  /* 0x3d3c25c200057882 */ /* 0x000fe20000000000 */
[----:B------:R-:W-:Y:S01]  /*1080*/  BSSY.RECONVERGENT B7, `(.L_x_10) ;  /* 0x00000bd000077945 */ /* 0x000fe20003800200 */
[----:B------:R-:W-:-:S02]  /*1090*/  FSEL R30, R30, -8.06006814911005101289e+34, !P0 ;  /* 0xf9785eba1e1e7808 */ /* 0x000fc40004000000 */
        /* <DEDUP_REMOVED lines=11> */
[----:B------:R-:W-:-:S04]  /*1150*/  LOP3.LUT P0, RZ, R6, 0x2, RZ, 0xc0, !PT ;  /* 0x0000000206ff7812 */ /* 0x000fc8000780c0ff */
[----:B------:R-:W-:-:S10]  /*1160*/  DADD R4, RZ, -R8 ;  /* 0x00000000ff047229 */ /* 0x000fd40000000808 */
[----:B------:R-:W-:Y:S02]  /*1170*/  FSEL R4, R8, R4, !P0 ;  /* 0x0000000408047208 */ /* 0x000fe40004000000 */
[----:B------:R-:W-:-:S06]  /*1180*/  FSEL R5, R9, R5, !P0 ;  /* 0x0000000509057208 */ /* 0x000fcc0004000000 */
[CCC-:B------:R-:W-:Y:S02]  /*1190*/  DFMA R18, -R24.reuse, |R4|.reuse, R26.reuse ;  /* 0x400000041812722b */ /* 0x1c0fe4000000011a */
[----:B------:R-:W-:-:S06]  /*11a0*/  DFMA R24, R24, |R4|, R26 ;  /* 0x400000041818722b */ /* 0x000fcc000000001a */
[----:B------:R-:W-:-:S14]  /*11b0*/  DSETP.GEU.AND P0, PT, |R18|, UR4, PT ;  /* 0x0000000412007e2a */ /* 0x000fdc000bf0e200 */
[----:B------:R-:W-:Y:S05]  /*11c0*/  @P0 BRA `(.L_x_11) ;  /* 0x0000000000580947 */ /* 0x000fea0003800000 */
[----:B------:R-:W-:Y:S01]  /*11d0*/  DADD R8, R28, R28 ;  /* 0x000000001c087229 */ /* 0x000fe2000000001c */
[----:B------:R-:W-:Y:S05]  /*11e0*/  BSSY.RECONVERGENT B6, `(.L_x_12) ;  /* 0x0000011000067945 */ /* 0x000fea0003800200 */
[----:B------:R-:W0:Y:S04]  /*11f0*/  MUFU.RCP64H R5, R9 ;  /* 0x0000000900057308 */ /* 0x000e280000001800 */
[----:B------:R-:W-:-:S05]  /*1200*/  VIADD R4, R9, 0x300402 ;  /* 0x0030040209047836 */ /* 0x000fca0000000000 */
[----:B------:R-:W-:Y:S01]  /*1210*/  FSETP.GEU.AND P0, PT, |R4|, 5.8789094863358348022e-39, PT ;  /* 0x004004020400780b */ /* 0x000fe20003f0e200 */
[----:B0-----:R-:W-:-:S08]  /*1220*/  DFMA R6, -R8, R4, 1 ;  /* 0x3ff000000806742b */ /* 0x001fd00000000104 */
[----:B------:R-:W-:-:S08]  /*1230*/  DFMA R6, R6, R6, R6 ;  /* 0x000000060606722b */ /* 0x000fd00000000006 */
[----:B------:R-:W-:-:S08]  /*1240*/  DFMA R6, R4, R6, R4 ;  /* 0x000000060406722b */ /* 0x000fd00000000004 */
[----:B------:R-:W-:-:S08]  /*1250*/  DFMA R10, -R8, R6, 1 ;  /* 0x3ff00000080a742b */ /* 0x000fd00000000106 */
[----:B------:R-:W-:Y:S01]  /*1260*/  DFMA R4, R6, R10, R6 ;  /* 0x0000000a0604722b */ /* 0x000fe20000000006 */
[----:B------:R-:W-:Y:S10]  /*1270*/  @P0 BRA `(.L_x_13) ;  /* 0x00000000001c0947 */ /* 0x000ff40003800000 */
[----:B------:R-:W-:Y:S01]  /*1280*/  LOP3.LUT R6, R9, 0x7fffffff, RZ, 0xc0, !PT ;  /* 0x7fffffff09067812 */ /* 0x000fe200078ec0ff */
[----:B------:R-:W-:Y:S01]  /*1290*/  IMAD.MOV.U32 R4, RZ, RZ, R8 ;  /* 0x000000ffff047224 */ /* 0x000fe200078e0008 */
[----:B------:R-:W-:Y:S01]  /*12a0*/  MOV R20, 0x12f0 ;  /* 0x000012f000147802 */ /* 0x000fe20000000f00 */
[----:B------:R-:W-:Y:S02]  /*12b0*/  IMAD.MOV.U32 R5, RZ, RZ, R9 ;  /* 0x000000ffff057224 */ /* 0x000fe400078e0009 */
[----:B------:R-:W-:Y:S02]  /*12c0*/  VIADD R6, R6, 0xfff00000 ;  /* 0xfff0000006067836 */ /* 0x000fe40000000000 */
[----:B------:R-:W-:-:S07]  /*12d0*/  IMAD.MOV.U32 R21, RZ, RZ, 0x0 ;  /* 0x00000000ff157424 */ /* 0x000fce00078e00ff */
[----:B------:R-:W-:Y:S05]  /*12e0*/  CALL.REL.NOINC `($__internal_0_$__cuda_sm20_dblrcp_rn_slowpath_v3) ;  /* 0x00000034004c7944 */ /* 0x000fea0003c00000 */
.L_x_13:
[----:B------:R-:W-:Y:S05]  /*12f0*/  BSYNC.RECONVERGENT B6 ;  /* 0x0000000000067941 */ /* 0x000fea0003800200 */
.L_x_12:
[----:B------:R-:W-:Y:S02]  /*1300*/  IMAD.MOV.U32 R18, RZ, RZ, R4 ;  /* 0x000000ffff127224 */ /* 0x000fe400078e0004 */
[----:B------:R-:W-:Y:S01]  /*1310*/  IMAD.MOV.U32 R19, RZ, RZ, R5 ;  /* 0x000000ffff137224 */ /* 0x000fe200078e0005 */
[----:B------:R-:W-:Y:S06]  /*1320*/  BRA `(.L_x_14) ;  /* 0x0000000800487947 */ /* 0x000fec0003800000 */
.L_x_11:
[----:B------:R-:W-:Y:S01]  /*1330*/  DADD R6, R28, R28 ;  /* 0x000000001c067229 */ /* 0x000fe2000000001c */
[----:B------:R-:W-:Y:S01]  /*1340*/  IMAD.MOV.U32 R4, RZ, RZ, 0x1 ;  /* 0x00000001ff047424 */ /* 0x000fe200078e00ff */
[----:B------:R-:W-:Y:S01]  /*1350*/  FSETP.GEU.AND P1, PT, |R19|, 6.5827683646048100446e-37, PT ;  /* 0x036000001300780b */ /* 0x000fe20003f2e200 */
[----:B------:R-:W-:Y:S03]  /*1360*/  BSSY.RECONVERGENT B6, `(.L_x_15) ;  /* 0x0000012000067945 */ /* 0x000fe60003800200 */
[----:B------:R-:W0:Y:S02]  /*1370*/  MUFU.RCP64H R5, R7 ;  /* 0x0000000700057308 */ /* 0x000e240000001800 */
[----:B0-----:R-:W-:-:S08]  /*1380*/  DFMA R8, -R6, R4, 1 ;  /* 0x3ff000000608742b */ /* 0x001fd00000000104 */
[----:B------:R-:W-:-:S08]  /*1390*/  DFMA R8, R8, R8, R8 ;  /* 0x000000080808722b */ /* 0x000fd00000000008 */
[----:B------:R-:W-:-:S08]  /*13a0*/  DFMA R8, R4, R8, R4 ;  /* 0x000000080408722b */ /* 0x000fd00000000004 */
[----:B------:R-:W-:-:S08]  /*13b0*/  DFMA R4, -R6, R8, 1 ;  /* 0x3ff000000604742b */ /* 0x000fd00000000108 */
[----:B------:R-:W-:-:S08]  /*13c0*/  DFMA R4, R8, R4, R8 ;  /* 0x000000040804722b */ /* 0x000fd00000000008 */
[----:B------:R-:W-:-:S08]  /*13d0*/  DMUL R8, R18, R4 ;  /* 0x0000000412087228 */ /* 0x000fd00000000000 */
[----:B------:R-:W-:-:S08]  /*13e0*/  DFMA R10, -R6, R8, R18 ;  /* 0x00000008060a722b */ /* 0x000fd00000000112 */
[----:B------:R-:W-:-:S10]  /*13f0*/  DFMA R4, R4, R10, R8 ;  /* 0x0000000a0404722b */ /* 0x000fd40000000008 */
[----:B------:R-:W-:-:S05]  /*1400*/  FFMA R0, RZ, R7, R5 ;  /* 0x00000007ff007223 */ /* 0x000fca0000000005 */
[----:B------:R-:W-:-:S13]  /*1410*/  FSETP.GT.AND P0, PT, |R0|, 1.469367938527859385e-39, PT ;  /* 0x001000000000780b */ /* 0x000fda0003f04200 */
[----:B------:R-:W-:Y:S05]  /*1420*/  @P0 BRA P1, `(.L_x_16) ;  /* 0x0000000000140947 */ /* 0x000fea0000800000 */
[----:B------:R-:W-:Y:S01]  /*1430*/  IMAD.MOV.U32 R4, RZ, RZ, R18 ;  /* 0x000000ffff047224 */ /* 0x000fe200078e0012 */
[----:B------:R-:W-:Y:S01]  /*1440*/  MOV R20, 0x1480 ;  /* 0x0000148000147802 */ /* 0x000fe20000000f00 */
[----:B------:R-:W-:Y:S02]  /*1450*/  IMAD.MOV.U32 R5, RZ, RZ, R19 ;  /* 0x000000ffff057224 */ /* 0x000fe400078e0013 */
[----:B------:R-:W-:-:S07]  /*1460*/  IMAD.MOV.U32 R21, RZ, RZ, 0x0 ;  /* 0x00000000ff157424 */ /* 0x000fce00078e00ff */
[----:B------:R-:W-:Y:S05]  /*1470*/  CALL.REL.NOINC `($__internal_1_$__cuda_sm20_div_rn_f64_full) ;  /* 0x0000003400947944 */ /* 0x000fea0003c00000 */
.L_x_16:
[----:B------:R-:W-:Y:S05]  /*1480*/  BSYNC.RECONVERGENT B6 ;  /* 0x0000000000067941 */ /* 0x000fea0003800200 */
.L_x_15:
[----:B------:R-:W-:Y:S01]  /*1490*/  LOP3.LUT R7, R5, 0x7fffffff, RZ, 0xc0, !PT ;  /* 0x7fffffff05077812 */ /* 0x000fe200078ec0ff */
[----:B------:R-:W-:Y:S01]  /*14a0*/  IMAD.MOV.U32 R6, RZ, RZ, R4 ;  /* 0x000000ffff067224 */ /* 0x000fe200078e0004 */
[----:B------:R-:W-:Y:S01]  /*14b0*/  UMOV UR4, 0x24dd2f1a ;  /* 0x24dd2f1a00047882 */ /* 0x000fe20000000000 */
[----:B------:R-:W-:Y:S01]  /*14c0*/  UMOV UR5, 0x3fe4f922 ;  /* 0x3fe4f92200057882 */ /* 0x000fe20000000000 */
[----:B------:R-:W-:Y:S03]  /*14d0*/  BSSY.RECONVERGENT B0, `(.L_x_17) ;  /* 0x000005f000007945 */ /* 0x000fe60003800200 */
[----:B------:R-:W-:-:S14]  /*14e0*/  DSETP.GE.AND P0, PT, R6, UR4, PT ;  /* 0x0000000406007e2a */ /* 0x000fdc000bf06000 */
[----:B------:R-:W-:Y:S05]  /*14f0*/  @!P0 BRA `(.L_x_18) ;  /* 0x0000000000e48947 */ /* 0x000fea0003800000 */
[----:B------:R-:W-:Y:S01]  /*1500*/  DADD R8, R6, R6 ;  /* 0x0000000006087229 */ /* 0x000fe20000000006 */
[----:B------:R-:W-:Y:S01]  /*1510*/  UMOV UR4, 0xfefa39ef ;  /* 0xfefa39ef00047882 */ /* 0x000fe20000000000 */
[----:B------:R-:W-:Y:S01]  /*1520*/  UMOV UR5, 0x3fe62e42 ;  /* 0x3fe62e4200057882 */ /* 0x000fe20000000000 */
[----:B------:R-:W-:Y:S01]  /*1530*/  IMAD.MOV.U32 R12, RZ, RZ, -0x7649667 ;  /* 0xf89b6999ff0c7424 */ /* 0x000fe200078e00ff */
[----:B------:R-:W-:Y:S01]  /*1540*/  ISETP.GT.U32.AND P0, PT, R7, 0x40330fc1, PT ;  /* 0x40330fc10700780c */ /* 0x000fe20003f04070 */
[----:B------:R-:W-:Y:S01]  /*1550*/  IMAD.MOV.U32 R13, RZ, RZ, 0x3e928a27 ;  /* 0x3e928a27ff0d7424 */ /* 0x000fe200078e00ff */
[----:B------:R-:W0:Y:S02]  /*1560*/  F2F.F32.F64 R0, R8 ;  /* 0x0000000800007310 */ /* 0x000e240000301000 */
[----:B0-----:R-:W-:-:S06]  /*1570*/  FMUL R0, R0, 1.4426950216293334961 ;  /* 0x3fb8aa3b00007820 */ /* 0x001fcc0000400000 */
[----:B------:R-:W0:Y:S08]  /*1580*/  FRND R0, R0 ;  /* 0x0000000000007307 */ /* 0x000e300000201000 */
[----:B0-----:R0:W1:Y:S08]  /*1590*/  F2F.F64.F32 R10, R0 ;  /* 0x00000000000a7310 */ /* 0x0010700000201800 */
[----:B0-----:R-:W0:Y:S01]  /*15a0*/  MUFU.EX2 R0, R0 ;  /* 0x0000000000007308 */ /* 0x001e220000000800 */
[----:B-1----:R-:W-:Y:S01]  /*15b0*/  DFMA R10, R10, -UR4, R8 ;  /* 0x800000040a0a7c2b */ /* 0x002fe20008000008 */
[----:B------:R-:W-:Y:S01]  /*15c0*/  UMOV UR4, 0xa4741b81 ;  /* 0xa4741b8100047882 */ /* 0x000fe20000000000 */
[----:B------:R-:W-:-:S06]  /*15d0*/  UMOV UR5, 0x3e5ae904 ;  /* 0x3e5ae90400057882 */ /* 0x000fcc0000000000 */
[C---:B------:R-:W-:Y:S01]  /*15e0*/  DFMA R12, R10.reuse, UR4, R12 ;  /* 0x000000040a0c7c2b */ /* 0x040fe2000800000c */
[----:B------:R-:W-:Y:S01]  /*15f0*/  UMOV UR4, 0x15ff7e07 ;  /* 0x15ff7e0700047882 */ /* 0x000fe20000000000 */
[----:B------:R-:W-:Y:S01]  /*1600*/  UMOV UR5, 0x3ec71de7 ;  /* 0x3ec71de700057882 */ /* 0x000fe20000000000 */
[----:B0-----:R-:W0:Y:S05]  /*1610*/  F2F.F64.F32 R8, R0 ;  /* 0x0000000000087310 */ /* 0x001e2a0000201800 */
[----:B------:R-:W-:Y:S01]  /*1620*/  DFMA R12, R10, R12, UR4 ;  /* 0x000000040a0c7e2b */ /* 0x000fe2000800000c */
[----:B------:R-:W-:Y:S01]  /*1630*/  UMOV UR4, 0x6b0ac45a ;  /* 0x6b0ac45a00047882 */ /* 0x000fe20000000000 */
[----:B------:R-:W-:-:S06]  /*1640*/  UMOV UR5, 0x3efa019a ;  /* 0x3efa019a00057882 */ /* 0x000fcc0000000000 */
[----:B------:R-:W-:Y:S01]  /*1650*/  DFMA R12, R10, R12, UR4 ;  /* 0x000000040a0c7e2b */ /* 0x000fe2000800000c */
[----:B------:R-:W-:Y:S01]  /*1660*/  UMOV UR4, 0x17eed94f ;  /* 0x17eed94f00047882 */ /* 0x000fe20000000000 */
[----:B------:R-:W-:Y:S01]  /*1670*/  UMOV UR5, 0x3f2a01a0 ;  /* 0x3f2a01a000057882 */ /* 0x000fe20000000000 */
[----:B0-----:R-:W-:-:S05]  /*1680*/  DADD R14, -R8, 1 ;  /* 0x3ff00000080e7429 */ /* 0x001fca0000000100 */
[----:B------:R-:W-:Y:S01]  /*1690*/  DFMA R12, R10, R12, UR4 ;  /* 0x000000040a0c7e2b */ /* 0x000fe2000800000c */
[----:B------:R-:W-:Y:S01]  /*16a0*/  UMOV UR4, 0x17f2a71b ;  /* 0x17f2a71b00047882 */ /* 0x000fe20000000000 */
[----:B------:R-:W-:-:S06]  /*16b0*/  UMOV UR5, 0x3f56c16c ;  /* 0x3f56c16c00057882 */ /* 0x000fcc0000000000 */
        /* <DEDUP_REMOVED lines=12> */
[----:B------:R-:W-:-:S08]  /*1780*/  DFMA R12, R10, R12, UR4 ;  /* 0x000000040a0c7e2b */ /* 0x000fd0000800000c */
[----:B------:R-:W-:-:S08]  /*1790*/  DMUL R12, R10, R12 ;  /* 0x0000000c0a0c7228 */ /* 0x000fd00000000000 */
[----:B------:R-:W-:-:S08]  /*17a0*/  DFMA R12, R10, R12, R10 ;  /* 0x0000000c0a0c722b */ /* 0x000fd0000000000a */
[----:B------:R-:W-:Y:S01]  /*17b0*/  DFMA R12, -R12, R8, R14 ;  /* 0x000000080c0c722b */ /* 0x000fe2000000010e */
[----:B------:R-:W-:-:S07]  /*17c0*/  IMAD.MOV.U32 R8, RZ, RZ, RZ ;  /* 0x000000ffff087224 */ /* 0x000fce00078e00ff */
[----:B------:R-:W-:-:S06]  /*17d0*/  DADD R12, -R12, 2 ;  /* 0x400000000c0c7429 */ /* 0x000fcc0000000100 */
[----:B------:R-:W0:Y:S02]  /*17e0*/  MUFU.RCP64H R9, R13 ;  /* 0x0000000d00097308 */ /* 0x000e240000001800 */
[----:B0-----:R-:W-:-:S08]  /*17f0*/  DFMA R10, -R12, R8, 1 ;  /* 0x3ff000000c0a742b */ /* 0x001fd00000000108 */
[----:B------:R-:W-:-:S08]  /*1800*/  DFMA R10, R10, R10, R10 ;  /* 0x0000000a0a0a722b */ /* 0x000fd0000000000a */
[----:B------:R-:W-:Y:S01]  /*1810*/  DFMA R10, R8, R10, R8 ;  /* 0x0000000a080a722b */ /* 0x000fe20000000008 */
[----:B------:R-:W-:Y:S02]  /*1820*/  IMAD.MOV.U32 R8, RZ, RZ, 0x0 ;  /* 0x00000000ff087424 */ /* 0x000fe400078e00ff */
[----:B------:R-:W-:-:S06]  /*1830*/  IMAD.MOV.U32 R9, RZ, RZ, 0x40000000 ;  /* 0x40000000ff097424 */ /* 0x000fcc00078e00ff */
[----:B------:R-:W-:-:S10]  /*1840*/  DFMA R10, R10, -R8, 1 ;  /* 0x3ff000000a0a742b */ /* 0x000fd40000000808 */
[----:B------:R-:W-:Y:S02]  /*1850*/  FSEL R3, R11, 1.875, !P0 ;  /* 0x3ff000000b037808 */ /* 0x000fe40004000000 */
[----:B------:R-:W-:Y:S02]  /*1860*/  FSEL R4, R10, RZ, !P0 ;  /* 0x000000ff0a047208 */ /* 0x000fe40004000000 */
[----:B------:R-:W-:Y:S01]  /*1870*/  LOP3.LUT R5, R3, 0x80000000, R5, 0xb8, !PT ;  /* 0x8000000003057812 */ /* 0x000fe200078eb805 */
[----:B------:R-:W-:Y:S06]  /*1880*/  BRA `(.L_x_19) ;  /* 0x00000000008c7947 */ /* 0x000fec0003800000 */
.L_x_18:
[----:B------:R-:W-:Y:S01]  /*1890*/  DMUL R6, R4, R4 ;  /* 0x0000000404067228 */ /* 0x000fe20000000000 */
[----:B------:R-:W-:Y:S01]  /*18a0*/  IMAD.MOV.U32 R8, RZ, RZ, 0x420afc3d ;  /* 0x420afc3dff087424 */ /* 0x000fe200078e00ff */
[----:B------:R-:W-:Y:S01]  /*18b0*/  UMOV UR4, 0xe2f5e964 ;  /* 0xe2f5e96400047882 */ /* 0x000fe20000000000 */
[----:B------:R-:W-:Y:S01]  /*18c0*/  IMAD.MOV.U32 R9, RZ, RZ, 0x3f14359f ;  /* 0x3f14359fff097424 */ /* 0x000fe200078e00ff */
[----:B------:R-:W-:-:S05]  /*18d0*/  UMOV UR5, 0x3ef0bc46 ;  /* 0x3ef0bc4600057882 */ /* 0x000fca0000000000 */
[----:B------:R-:W-:Y:S01]  /*18e0*/  DFMA R8, R6, -UR4, R8 ;  /* 0x8000000406087c2b */ /* 0x000fe20008000008 */
[----:B------:R-:W-:Y:S01]  /*18f0*/  UMOV UR4, 0x728c5d84 ;  /* 0x728c5d8400047882 */ /* 0x000fe20000000000 */
[----:B------:R-:W-:-:S06]  /*1900*/  UMOV UR5, 0x3f2df9f0 ;  /* 0x3f2df9f000057882 */ /* 0x000fcc0000000000 */
[----:B------:R-:W-:Y:S01]  /*1910*/  DFMA R8, R6, R8, -UR4 ;  /* 0x8000000406087e2b */ /* 0x000fe20008000008 */
[----:B------:R-:W-:Y:S01]  /*1920*/  UMOV UR4, 0xcec4f033 ;  /* 0xcec4f03300047882 */ /* 0x000fe20000000000 */
[----:B------:R-:W-:-:S06]  /*1930*/  UMOV UR5, 0x3f4337d1 ;  /* 0x3f4337d100057882 */ /* 0x000fcc0000000000 */
[----:B------:R-:W-:Y:S01]  /*1940*/  DFMA R8, R6, R8, UR4 ;  /* 0x0000000406087e2b */ /* 0x000fe20008000008 */
        /* <DEDUP_REMOVED lines=20> */
[----:B------:R-:W-:-:S08]  /*1a90*/  DFMA R8, R6, R8, -UR4 ;  /* 0x8000000406087e2b */ /* 0x000fd00008000008 */
[----:B------:R-:W-:-:S08]  /*1aa0*/  DFMA R8, R6, R8, RZ ;  /* 0x000000080608722b */ /* 0x000fd000000000ff */
[----:B------:R-:W-:-:S11]  /*1ab0*/  DFMA R4, R8, R4, R4 ;  /* 0x000000040804722b */ /* 0x000fd60000000004 */
.L_x_19:
[----:B------:R-:W-:Y:S05]  /*1ac0*/  BSYNC.RECONVERGENT B0 ;  /* 0x0000000000007941 */ /* 0x000fea0003800200 */
.L_x_17:
        /* <DEDUP_REMOVED lines=9> */
[----:B------:R-:W-:Y:S01]  /*1b60*/  DFMA R8, R10, R8, R10 ;  /* 0x000000080a08722b */ /* 0x000fe2000000000a */
[----:B------:R-:W-:Y:S02]  /*1b70*/  IMAD.MOV.U32 R10, RZ, RZ, R4 ;  /* 0x000000ffff0a7224 */ /* 0x000fe400078e0004 */
[----:B------:R-:W-:-:S06]  /*1b80*/  IMAD.MOV.U32 R11, RZ, RZ, R5 ;  /* 0x000000ffff0b7224 */ /* 0x000fcc00078e0005 */
[----:B------:R-:W-:-:S08]  /*1b90*/  DMUL R18, R8, R10 ;  /* 0x0000000a08127228 */ /* 0x000fd00000000000 */
[----:B------:R-:W-:-:S08]  /*1ba0*/  DFMA R10, -R6, R18, R10 ;  /* 0x00000012060a722b */ /* 0x000fd0000000010a */
[----:B------:R-:W-:-:S10]  /*1bb0*/  DFMA R18, R8, R10, R18 ;  /* 0x0000000a0812722b */ /* 0x000fd40000000012 */
[----:B------:R-:W-:-:S05]  /*1bc0*/  FFMA R0, RZ, R7, R19 ;  /* 0x00000007ff007223 */ /* 0x000fca0000000013 */
[----:B------:R-:W-:-:S13]  /*1bd0*/  FSETP.GT.AND P0, PT, |R0|, 1.469367938527859385e-39, PT ;  /* 0x001000000000780b */ /* 0x000fda0003f04200 */
[----:B------:R-:W-:Y:S05]  /*1be0*/  @P0 BRA P1, `(.L_x_20) ;  /* 0x0000000000140947 */ /* 0x000fea0000800000 */
[----:B------:R-:W-:Y:S01]  /*1bf0*/  MOV R20, 0x1c20 ;  /* 0x00001c2000147802 */ /* 0x000fe20000000f00 */
[----:B------:R-:W-:-:S07]  /*1c00*/  IMAD.MOV.U32 R21, RZ, RZ, 0x0 ;  /* 0x00000000ff157424 */ /* 0x000fce00078e00ff */
[----:B------:R-:W-:Y:S05]  /*1c10*/  CALL.REL.NOINC `($__internal_1_$__cuda_sm20_div_rn_f64_full) ;  /* 0x0000002c00ac7944 */ /* 0x000fea0003c00000 */
[----:B------:R-:W-:Y:S02]  /*1c20*/  IMAD.MOV.U32 R18, RZ, RZ, R4 ;  /* 0x000000ffff127224 */ /* 0x000fe400078e0004 */
[----:B------:R-:W-:-:S07]  /*1c30*/  IMAD.MOV.U32 R19, RZ, RZ, R5 ;  /* 0x000000ffff137224 */ /* 0x000fce00078e0005 */
.L_x_20:
[----:B------:R-:W-:Y:S05]  /*1c40*/  BSYNC.RECONVERGENT B6 ;  /* 0x0000000000067941 */ /* 0x000fea0003800200 */
.L_x_14:
[----:B------:R-:W-:Y:S05]  /*1c50*/  BSYNC.RECONVERGENT B7 ;  /* 0x0000000000077941 */ /* 0x000fea0003800200 */
.L_x_10:
[----:B------:R-:W-:Y:S01]  /*1c60*/  UMOV UR4, 0x68497682 ;  /* 0x6849768200047882 */ /* 0x000fe20000000000 */
[----:B------:R-:W-:Y:S01]  /*1c70*/  UMOV UR5, 0x3d3c25c2 ;  /* 0x3d3c25c200057882 */ /* 0x000fe20000000000 */
[----:B------:R-:W-:Y:S01]  /*1c80*/  BSSY.RECONVERGENT B7, `(.L_x_21) ;  /* 0x00000ad000077945 */ /* 0x000fe20003800200 */
        /* <DEDUP_REMOVED lines=20> */
.L_x_24:
[----:B------:R-:W-:Y:S05]  /*1dd0*/  BSYNC.RECONVERGENT B6 ;  /* 0x0000000000067941 */ /* 0x000fea0003800200 */
.L_x_23:
[----:B------:R-:W-:Y:S05]  /*1de0*/  BRA `(.L_x_25) ;  /* 0x0000000800587947 */ /* 0x000fea0003800000 */
.L_x_22:
        /* <DEDUP_REMOVED lines=21> */
.L_x_27:
[----:B------:R-:W-:Y:S05]  /*1f40*/  BSYNC.RECONVERGENT B6 ;  /* 0x0000000000067941 */ /* 0x000fea0003800200 */
.L_x_26:
        /* <DEDUP_REMOVED lines=64> */
.L_x_29:
        /* <DEDUP_REMOVED lines=35> */
.L_x_30:
[----:B------:R-:W-:Y:S05]  /*2580*/  BSYNC.RECONVERGENT B0 ;  /* 0x0000000000007941 */ /* 0x000fea0003800200 */
.L_x_28:
[----:B------:R-:W-:Y:S01]  /*2590*/  DADD R24, R24, R24 ;  /* 0x0000000018187229 */ /* 0x000fe20000000018 */
[----:B------:R-:W-:Y:S01]  /*25a0*/  IMAD.MOV.U32 R6, RZ, RZ, 0x1 ;  /* 0x00000001ff067424 */ /* 0x000fe200078e00ff */
[----:B------:R-:W-:Y:S01]  /*25b0*/  FSETP.GEU.AND P1, PT, |R5|, 6.5827683646048100446e-37, PT ;  /* 0x036000000500780b */ /* 0x000fe20003f2e200 */
[----:B------:R-:W-:Y:S01]  /*25c0*/  IMAD.MOV.U32 R10, RZ, RZ, R4 ;  /* 0x000000ffff0a7224 */ /* 0x000fe200078e0004 */
[----:B------:R-:W-:Y:S01]  /*25d0*/  BSSY.RECONVERGENT B6, `(.L_x_31) ;  /* 0x0000015000067945 */ /* 0x000fe20003800200 */
[----:B------:R-:W-:Y:S01]  /*25e0*/  IMAD.MOV.U32 R11, RZ, RZ, R5 ;  /* 0x000000ffff0b7224 */ /* 0x000fe200078e0005 */
        /* <DEDUP_REMOVED lines=17> */
[----:B------:R-:W-:Y:S02]  /*2700*/  IMAD.MOV.U32 R6, RZ, RZ, R4 ;  /* 0x000000ffff067224 */ /* 0x000fe400078e0004 */
[----:B------:R-:W-:-:S07]  /*2710*/  IMAD.MOV.U32 R7, RZ, RZ, R5 ;  /* 0x000000ffff077224 */ /* 0x000fce00078e0005 */
.L_x_32:
[----:B------:R-:W-:Y:S05]  /*2720*/  BSYNC.RECONVERGENT B6 ;  /* 0x0000000000067941 */ /* 0x000fea0003800200 */
.L_x_31:
[----:B------:R-:W-:Y:S02]  /*2730*/  IMAD.MOV.U32 R4, RZ, RZ, R6 ;  /* 0x000000ffff047224 */ /* 0x000fe400078e0006 */
[----:B------:R-:W-:-:S07]  /*2740*/  IMAD.MOV.U32 R5, RZ, RZ, R7 ;  /* 0x000000ffff057224 */ /* 0x000fce00078e0007 */
.L_x_25:
[----:B------:R-:W-:Y:S05]  /*2750*/  BSYNC.RECONVERGENT B7 ;  /* 0x0000000000077941 */ /* 0x000fea0003800200 */
.L_x_21:
[----:B------:R-:W2:Y:S01]  /*2760*/  LDL R20, [R1+0x10] ;  /* 0x0000100001147983 */ /* 0x000ea20000100800 */
[----:B------:R0:W-:Y:S05]  /*2770*/  BMOV.32 B6, R2 ;  /* 0x0000000206007356 */ /* 0x0001ea0000000000 */
[----:B------:R-:W2:Y:S01]  /*2780*/  LDL R21, [R1+0x14] ;  /* 0x0000140001157983 */ /* 0x000ea20000100800 */
[----:B------:R1:W-:Y:S05]  /*2790*/  BMOV.32 B7, R16 ;  /* 0x0000001007007356 */ /* 0x0003ea0000000000 */
[----:B------:R-:W-:Y:S01]  /*27a0*/  DADD R4, R4, R18 ;  /* 0x0000000004047229 */ /* 0x000fe20000000012 */
[----:B0-----:R-:W2:Y:S04]  /*27b0*/  LDL R2, [R1] ;  /* 0x0000000001027983 */ /* 0x001ea80000100800 */
[----:B-1----:R-:W2:Y:S04]  /*27c0*/  LDL R16, [R1+0x4] ;  /* 0x0000040001107983 */ /* 0x002ea80000100800 */
[----:B------:R-:W2:Y:S04]  /*27d0*/  LDL R18, [R1+0x8] ;  /* 0x0000080001127983 */ /* 0x000ea80000100800 */
        /* <DEDUP_REMOVED lines=14> */
[----:B------:R0:W2:Y:S02]  /*28c0*/  LDL R39, [R1+0x4c] ;  /* 0x00004c0001277983 */ /* 0x0000a40000100800 */
[----:B0-----:R-:W-:Y:S01]  /*28d0*/  VIADD R1, R1, 0x50 ;  /* 0x0000005001017836 */ /* 0x001fe20000000000 */
[----:B--2---:R-:W-:Y:S06]  /*28e0*/  RET.REL.NODEC R20 `(_Z15integrateKernelPd13UI_Func_IndexddiS_S_dddd) ;  /* 0xffffffd414c47950 */ /* 0x004fec0003c3ffff */
        .type           $_Z15integrateKernelPd13UI_Func_IndexddiS_S_dddd$_Z9sc_uifuncddddd,@function
        .size           $_Z15integrateKernelPd13UI_Func_IndexddiS_S_dddd$_Z9sc_uifuncddddd,($__internal_0_$__cuda_sm20_dblrcp_rn_slowpath_v3 - $_Z15integrateKernelPd13UI_Func_IndexddiS_S_dddd$_Z9sc_uifuncddddd)
$_Z15integrateKernelPd13UI_Func_IndexddiS_S_dddd$_Z9sc_uifuncddddd:
        /* <DEDUP_REMOVED lines=61> */
.L_x_36:
[----:B------:R-:W-:Y:S05]  /*2cc0*/  BSYNC.RECONVERGENT B6 ;  /* 0x0000000000067941 */ /* 0x000fea0003800200 */
.L_x_35:
[----:B------:R-:W-:-:S07]  /*2cd0*/  VIADD R6, R6, 0x1 ;  /* 0x0000000106067836 */ /* 0x000fce0000000000 */
.L_x_34:
[----:B------:R-:W-:Y:S05]  /*2ce0*/  BSYNC.RECONVERGENT B7 ;  /* 0x0000000000077941 */ /* 0x000fea0003800200 */
.L_x_33:
        /* <DEDUP_REMOVED lines=61> */
.L_x_40:
[----:B------:R-:W-:Y:S05]  /*30c0*/  BSYNC.RECONVERGENT B6 ;  /* 0x0000000000067941 */ /* 0x000fea0003800200 */
.L_x_39:
[----:B------:R-:W-:-:S07]  /*30d0*/  VIADD R6, R6, 0x1 ;  /* 0x0000000106067836 */ /* 0x000fce0000000000 */
.L_x_38:
[----:B------:R-:W-:Y:S05]  /*30e0*/  BSYNC.RECONVERGENT B7 ;  /* 0x0000000000077941 */ /* 0x000fea0003800200 */
.L_x_37:
        /* <DEDUP_REMOVED lines=63> */
.L_x_42:
[----:B------:R-:W-:Y:S05]  /*34e0*/  BSYNC.RECONVERGENT B6 ;  /* 0x0000000000067941 */ /* 0x000fea0003800200 */
.L_x_41:
        /* <DEDUP_REMOVED lines=19> */
[----:B------:R-:W-:Y:S02]  /*3620*/  FSEL R30, R30, -8.06006814911005101289e+34, !P0 ;  /* 0xf9785eba1e1e7808 */ /* 0x000fe40004000000 */
[----:B------:R-:W-:-:S06]  /*3630*/  FSEL R31, -R0, 0.11223486810922622681, !P0 ;  /* 0x3de5db65001f7808 */ /* 0x000fcc0004000100 */
[----:B--2---:R-:W-:-:S08]  /*3640*/  DFMA R32, R18, R30, R32 ;  /* 0x0000001e1220722b */ /* 0x004fd00000000020 */
[----:B------:R-:W-:-:S08]  /*3650*/  DFMA R32, R18, R32, R34 ;  /* 0x000000201220722b */ /* 0x000fd00000000022 */
[----:B---3--:R-:W-:-:S08]  /*3660*/  DFMA R8, R18, R32, R8 ;  /* 0x000000201208722b */ /* 0x008fd00000000008 */
[----:B------:R-:W-:Y:S01]  /*3670*/  DFMA R8, R18, R8, R10 ;  /* 0x000000081208722b */ /* 0x000fe2000000000a */
[----:B------:R-:W0:Y:S01]  /*3680*/  MUFU.RCP64H R11, R29 ;  /* 0x0000001d000b7308 */ /* 0x000e220000001800 */
[----:B------:R-:W-:-:S06]  /*3690*/  IMAD.MOV.U32 R10, RZ, RZ, 0x1 ;  /* 0x00000001ff0a7424 */ /* 0x000fcc00078e00ff */
[----:B----4-:R-:W-:-:S08]  /*36a0*/  DFMA R8, R18, R8, R12 ;  /* 0x000000081208722b */ /* 0x010fd0000000000c */
[----:B------:R-:W-:Y:S02]  /*36b0*/  DFMA R8, R18, R8, R14 ;  /* 0x000000081208722b */ /* 0x000fe4000000000e */
[----:B0-----:R-:W-:-:S06]  /*36c0*/  DFMA R12, -R28, R10, 1 ;  /* 0x3ff000001c0c742b */ /* 0x001fcc000000010a */
[----:B------:R-:W-:Y:S02]  /*36d0*/  DFMA R4, R8, R4, R4 ;  /* 0x000000040804722b */ /* 0x000fe40000000004 */
[----:B------:R-:W-:Y:S02]  /*36e0*/  DFMA R8, R18, R8, 1 ;  /* 0x3ff000001208742b */ /* 0x000fe40000000008 */
[----:B------:R-:W-:-:S08]  /*36f0*/  DFMA R12, R12, R12, R12 ;  /* 0x0000000c0c0c722b */ /* 0x000fd0000000000c */
[----:B------:R-:W-:Y:S01]  /*3700*/  FSEL R8, R8, R4, !P0 ;  /* 0x0000000408087208 */ /* 0x000fe20004000000 */
[----:B------:R-:W-:Y:S01]  /*3710*/  DFMA R12, R10, R12, R10 ;  /* 0x0000000c0a0c722b */ /* 0x000fe2000000000a */
[----:B------:R-:W-:Y:S02]  /*3720*/  FSEL R9, R9, R5, !P0 ;  /* 0x0000000509097208 */ /* 0x000fe40004000000 */
[----:B------:R-:W-:-:S04]  /*3730*/  LOP3.LUT P0, RZ, R6, 0x2, RZ, 0xc0, !PT ;  /* 0x0000000206ff7812 */ /* 0x000fc8000780c0ff */
[----:B------:R-:W-:Y:S02]  /*3740*/  DADD R4, RZ, -R8 ;  /* 0x00000000ff047229 */ /* 0x000fe40000000808 */
[----:B------:R-:W-:-:S08]  /*3750*/  DFMA R6, -R28, R12, 1 ;  /* 0x3ff000001c06742b */ /* 0x000fd0000000010c */
[----:B------:R-:W-:Y:S02]  /*3760*/  FSEL R8, R8, R4, !P0 ;  /* 0x0000000408087208 */ /* 0x000fe40004000000 */
[----:B------:R-:W-:Y:S01]  /*3770*/  FSEL R9, R9, R5, !P0 ;  /* 0x0000000509097208 */ /* 0x000fe20004000000 */
[----:B------:R-:W-:-:S05]  /*3780*/  DFMA R4, R12, R6, R12 ;  /* 0x000000060c04722b */ /* 0x000fca000000000c */
[CCC-:B------:R-:W-:Y:S02]  /*3790*/  DFMA R6, R24.reuse, |R8|.reuse, R26.reuse ;  /* 0x400000081806722b */ /* 0x1c0fe4000000001a */
[----:B------:R-:W-:-:S06]  /*37a0*/  DFMA R24, -R24, |R8|, R26 ;  /* 0x400000081818722b */ /* 0x000fcc000000011a */
[----:B------:R-:W-:Y:S02]  /*37b0*/  DMUL R10, R6, R4 ;  /* 0x00000004060a7228 */ /* 0x000fe40000000000 */
[----:B------:R-:W-:-:S06]  /*37c0*/  FSETP.GEU.AND P1, PT, |R7|, 6.5827683646048100446e-37, PT ;  /* 0x036000000700780b */ /* 0x000fcc0003f2e200 */
        /* <DEDUP_REMOVED lines=8> */
[----:B------:R-:W-:Y:S02]  /*3850*/  IMAD.MOV.U32 R6, RZ, RZ, R28 ;  /* 0x000000ffff067224 */ /* 0x000fe400078e001c */
[----:B------:R-:W-:Y:S02]  /*3860*/  IMAD.MOV.U32 R7, RZ, RZ, R29 ;  /* 0x000000ffff077224 */ /* 0x000fe400078e001d */
[----:B------:R-:W-:-:S07]  /*3870*/  IMAD.MOV.U32 R21, RZ, RZ, 0x0 ;  /* 0x00000000ff157424 */ /* 0x000fce00078e00ff */
[----:B------:R-:W-:Y:S05]  /*3880*/  CALL.REL.NOINC `($__internal_1_$__cuda_sm20_div_rn_f64_full) ;  /* 0x0000001000907944 */ /* 0x000fea0003c00000 */
.L_x_44:
[----:B------:R-:W-:Y:S05]  /*3890*/  BSYNC.RECONVERGENT B6 ;  /* 0x0000000000067941 */ /* 0x000fea0003800200 */
.L_x_43:
        /* <DEDUP_REMOVED lines=64> */
.L_x_46:
        /* <DEDUP_REMOVED lines=35> */
.L_x_47:
[----:B------:R-:W-:Y:S05]  /*3ed0*/  BSYNC.RECONVERGENT B0 ;  /* 0x0000000000007941 */ /* 0x000fea0003800200 */
.L_x_45:
[----:B------:R-:W0:Y:S01]  /*3ee0*/  MUFU.RCP64H R5, R29 ;  /* 0x0000001d00057308 */ /* 0x000e220000001800 */
[----:B------:R-:W-:Y:S01]  /*3ef0*/  IMAD.MOV.U32 R4, RZ, RZ, 0x1 ;  /* 0x00000001ff047424 */ /* 0x000fe200078e00ff */
[----:B------:R-:W-:Y:S01]  /*3f00*/  FSETP.GEU.AND P1, PT, |R25|, 6.5827683646048100446e-37, PT ;  /* 0x036000001900780b */ /* 0x000fe20003f2e200 */
[----:B------:R-:W-:Y:S04]  /*3f10*/  BSSY.RECONVERGENT B6, `(.L_x_48) ;  /* 0x0000013000067945 */ /* 0x000fe80003800200 */
        /* <DEDUP_REMOVED lines=18> */
.L_x_49:
[----:B------:R-:W-:Y:S05]  /*4040*/  BSYNC.RECONVERGENT B6 ;  /* 0x0000000000067941 */ /* 0x000fea0003800200 */
.L_x_48:
        /* <DEDUP_REMOVED lines=64> */
.L_x_51:
        /* <DEDUP_REMOVED lines=35> */
.L_x_52:
[----:B------:R-:W-:Y:S05]  /*4680*/  BSYNC.RECONVERGENT B0 ;  /* 0x0000000000007941 */ /* 0x000fea0003800200 */
.L_x_50:
        /* <DEDUP_REMOVED lines=25> */
        .weak           $__internal_0_$__cuda_sm20_dblrcp_rn_slowpath_v3
        .type           $__internal_0_$__cuda_sm20_dblrcp_rn_slowpath_v3,@function
        .size           $__internal_0_$__cuda_sm20_dblrcp_rn_slowpath_v3,($__internal_1_$__cuda_sm20_div_rn_f64_full - $__internal_0_$__cuda_sm20_dblrcp_rn_slowpath_v3)
$__internal_0_$__cuda_sm20_dblrcp_rn_slowpath_v3:
[----:B------:R-:W-:Y:S02]  /*4820*/  VIADD R1, R1, 0xfffffff8 ;  /* 0xfffffff801017836 */ /* 0x000fe40000000000 */
[----:B------:R-:W-:-:S03]  /*4830*/  IMAD.MOV.U32 R3, RZ, RZ, R5 ;  /* 0x000000ffff037224 */ /* 0x000fc600078e0005 */
[----:B------:R0:W-:Y:S02]  /*4840*/  STL [R1], R2 ;  /* 0x0000000201007387 */ /* 0x0001e40000100800 */
[----:B0-----:R-:W-:-:S06]  /*4850*/  IMAD.MOV.U32 R2, RZ, RZ, R4 ;  /* 0x000000ffff027224 */ /* 0x001fcc00078e0004 */
[----:B------:R-:W-:Y:S01]  /*4860*/  DSETP.GTU.AND P0, PT, |R2|, +INF , PT ;  /* 0x7ff000000200742a */ /* 0x000fe20003f0c200 */
[----:B------:R-:W-:-:S13]  /*4870*/  BSSY.RECONVERGENT B0, `(.L_x_53) ;  /* 0x0000022000007945 */ /* 0x000fda0003800200 */
[----:B------:R-:W-:Y:S05]  /*4880*/  @P0 BRA `(.L_x_54) ;  /* 0x0000000000780947 */ /* 0x000fea0003800000 */
[----:B------:R-:W-:-:S05]  /*4890*/  LOP3.LUT R8, R3, 0x7fffffff, RZ, 0xc0, !PT ;  /* 0x7fffffff03087812 */ /* 0x000fca00078ec0ff */
[----:B------:R-:W-:-:S05]  /*48a0*/  VIADD R0, R8, 0xffffffff ;  /* 0xffffffff08007836 */ /* 0x000fca0000000000 */
[----:B------:R-:W-:-:S13]  /*48b0*/  ISETP.GE.U32.AND P0, PT, R0, 0x7fefffff, PT ;  /* 0x7fefffff0000780c */ /* 0x000fda0003f06070 */
[----:B------:R-:W-:Y:S01]  /*48c0*/  @P0 LOP3.LUT R5, R3, 0x7ff00000, RZ, 0x3c, !PT ;  /* 0x7ff0000003050812 */ /* 0x000fe200078e3cff */
[----:B------:R-:W-:Y:S01]  /*48d0*/  @P0 IMAD.MOV.U32 R4, RZ, RZ, RZ ;  /* 0x000000ffff040224 */ /* 0x000fe200078e00ff */
[----:B------:R-:W-:Y:S06]  /*48e0*/  @P0 BRA `(.L_x_55) ;  /* 0x0000000000680947 */ /* 0x000fec0003800000 */
[----:B------:R-:W-:-:S13]  /*48f0*/  ISETP.GE.U32.AND P0, PT, R8, 0x1000001, PT ;  /* 0x010000010800780c */ /* 0x000fda0003f06070 */
[----:B------:R-:W-:Y:S05]  /*4900*/  @!P0 BRA `(.L_x_56) ;  /* 0x0000000000348947 */ /* 0x000fea0003800000 */
[----:B------:R-:W-:Y:S02]  /*4910*/  VIADD R9, R3, 0xc0200000 ;  /* 0xc020000003097836 */ /* 0x000fe40000000000 */
[----:B------:R-:W-:Y:S02]  /*4920*/  IMAD.MOV.U32 R8, RZ, RZ, R2 ;  /* 0x000000ffff087224 */ /* 0x000fe400078e0002 */
[----:B------:R-:W0:Y:S04]  /*4930*/  MUFU.RCP64H R7, R9 ;  /* 0x0000000900077308 */ /* 0x000e280000001800 */
[----:B0-----:R-:W-:-:S08]  /*4940*/  DFMA R4, -R8, R6, 1 ;  /* 0x3ff000000804742b */ /* 0x001fd00000000106 */
[----:B------:R-:W-:-:S08]  /*4950*/  DFMA R4, R4, R4, R4 ;  /* 0x000000040404722b */ /* 0x000fd00000000004 */
[----:B------:R-:W-:-:S08]  /*4960*/  DFMA R4, R6, R4, R6 ;  /* 0x000000040604722b */ /* 0x000fd00000000006 */
[----:B------:R-:W-:-:S08]  /*4970*/  DFMA R6, -R8, R4, 1 ;  /* 0x3ff000000806742b */ /* 0x000fd00000000104 */
[----:B------:R-:W-:-:S08]  /*4980*/  DFMA R6, R4, R6, R4 ;  /* 0x000000060406722b */ /* 0x000fd00000000004 */
[----:B------:R-:W-:-:S08]  /*4990*/  DMUL R6, R6, 2.2250738585072013831e-308 ;  /* 0x0010000006067828 */ /* 0x000fd00000000000 */
[----:B------:R-:W-:-:S08]  /*49a0*/  DFMA R2, -R2, R6, 1 ;  /* 0x3ff000000202742b */ /* 0x000fd00000000106 */
[----:B------:R-:W-:-:S08]  /*49b0*/  DFMA R2, R2, R2, R2 ;  /* 0x000000020202722b */ /* 0x000fd00000000002 */
[----:B------:R-:W-:Y:S01]  /*49c0*/  DFMA R4, R6, R2, R6 ;  /* 0x000000020604722b */ /* 0x000fe20000000006 */
[----:B------:R-:W-:Y:S10]  /*49d0*/  BRA `(.L_x_55) ;  /* 0x00000000002c7947 */ /* 0x000ff40003800000 */
.L_x_56:
[----:B------:R-:W-:-:S06]  /*49e0*/  DMUL R2, R2, 8.11296384146066816958e+31 ;  /* 0x4690000002027828 */ /* 0x000fcc0000000000 */
[----:B------:R-:W0:Y:S02]  /*49f0*/  MUFU.RCP64H R7, R3 ;  /* 0x0000000300077308 */ /* 0x000e240000001800 */
[----:B0-----:R-:W-:-:S08]  /*4a00*/  DFMA R4, -R2, R6, 1 ;  /* 0x3ff000000204742b */ /* 0x001fd00000000106 */
[----:B------:R-:W-:-:S08]  /*4a10*/  DFMA R4, R4, R4, R4 ;  /* 0x000000040404722b */ /* 0x000fd00000000004 */
[----:B------:R-:W-:-:S08]  /*4a20*/  DFMA R4, R6, R4, R6 ;  /* 0x000000040604722b */ /* 0x000fd00000000006 */
[----:B------:R-:W-:-:S08]  /*4a30*/  DFMA R6, -R2, R4, 1 ;  /* 0x3ff000000206742b */ /* 0x000fd00000000104 */
[----:B------:R-:W-:-:S08]  /*4a40*/  DFMA R4, R4, R6, R4 ;  /* 0x000000060404722b */ /* 0x000fd00000000004 */
[----:B------:R-:W-:Y:S01]  /*4a50*/  DMUL R4, R4, 8.11296384146066816958e+31 ;  /* 0x4690000004047828 */ /* 0x000fe20000000000 */
[----:B------:R-:W-:Y:S10]  /*4a60*/  BRA `(.L_x_55) ;  /* 0x0000000000087947 */ /* 0x000ff40003800000 */
.L_x_54:
[----:B------:R-:W-:Y:S01]  /*4a70*/  LOP3.LUT R5, R3, 0x80000, RZ, 0xfc, !PT ;  /* 0x0008000003057812 */ /* 0x000fe200078efcff */
[----:B------:R-:W-:-:S07]  /*4a80*/  IMAD.MOV.U32 R4, RZ, RZ, R2 ;  /* 0x000000ffff047224 */ /* 0x000fce00078e0002 */
.L_x_55:
[----:B------:R-:W-:Y:S05]  /*4a90*/  BSYNC.RECONVERGENT B0 ;  /* 0x0000000000007941 */ /* 0x000fea0003800200 */
.L_x_53:
[----:B------:R0:W2:Y:S02]  /*4aa0*/  LDL R2, [R1] ;  /* 0x0000000001027983 */ /* 0x0000a40000100800 */
[----:B0-----:R-:W-:Y:S01]  /*4ab0*/  VIADD R1, R1, 0x8 ;  /* 0x0000000801017836 */ /* 0x001fe20000000000 */
[----:B--2---:R-:W-:Y:S06]  /*4ac0*/  RET.REL.NODEC R20 `(_Z15integrateKernelPd13UI_Func_IndexddiS_S_dddd) ;  /* 0xffffffb4144c7950 */ /* 0x004fec0003c3ffff */
        .weak           $__internal_1_$__cuda_sm20_div_rn_f64_full
        .type           $__internal_1_$__cuda_sm20_div_rn_f64_full,@function
        .size           $__internal_1_$__cuda_sm20_div_rn_f64_full,($_Z15integrateKernelPd13UI_Func_IndexddiS_S_dddd$__internal_trig_reduction_slowpathd - $__internal_1_$__cuda_sm20_div_rn_f64_full)
$__internal_1_$__cuda_sm20_div_rn_f64_full:
[----:B------:R-:W-:Y:S02]  /*4ad0*/  VIADD R1, R1, 0xffffffe0 ;  /* 0xffffffe001017836 */ /* 0x000fe40000000000 */
[----:B------:R-:W-:Y:S02]  /*4ae0*/  IMAD.MOV.U32 R3, RZ, RZ, R7 ;  /* 0x000000ffff037224 */ /* 0x000fe400078e0007 */
[----:B------:R-:W-:Y:S01]  /*4af0*/  IMAD.MOV.U32 R7, RZ, RZ, R5 ;  /* 0x000000ffff077224 */ /* 0x000fe200078e0005 */
[----:B------:R-:W-:Y:S04]  /*4b00*/  STL [R1+0x18], R23 ;  /* 0x0000181701007387 */ /* 0x000fe80000100800 */
[----:B------:R-:W-:Y:S04]  /*4b10*/  STL [R1+0x14], R22 ;  /* 0x0000141601007387 */ /* 0x000fe80000100800 */
[----:B------:R-:W-:Y:S04]  /*4b20*/  STL [R1+0x10], R19 ;  /* 0x0000101301007387 */ /* 0x000fe80000100800 */
[----:B------:R-:W-:Y:S04]  /*4b30*/  STL [R1+0xc], R18 ;  /* 0x00000c1201007387 */ /* 0x000fe80000100800 */
[----:B------:R-:W-:Y:S04]  /*4b40*/  STL [R1+0x8], R17 ;  /* 0x0000081101007387 */ /* 0x000fe80000100800 */
[----:B------:R-:W-:Y:S04]  /*4b50*/  STL [R1+0x4], R16 ;  /* 0x0000041001007387 */ /* 0x000fe80000100800 */
[----:B------:R0:W-:Y:S02]  /*4b60*/  STL [R1], R2 ;  /* 0x0000000201007387 */ /* 0x0001e40000100800 */
[----:B0-----:R-:W-:-:S02]  /*4b70*/  IMAD.MOV.U32 R2, RZ, RZ, R6 ;  /* 0x000000ffff027224 */ /* 0x001fc400078e0006 */
[----:B------:R-:W-:Y:S01]  /*4b80*/  IMAD.MOV.U32 R6, RZ, RZ, R4 ;  /* 0x000000ffff067224 */ /* 0x000fe200078e0004 */
[C---:B------:R-:W-:Y:S01]  /*4b90*/  FSETP.GEU.AND P0, PT, |R3|.reuse, 1.469367938527859385e-39, PT ;  /* 0x001000000300780b */ /* 0x040fe20003f0e200 */
[----:B------:R-:W-:Y:S01]  /*4ba0*/  IMAD.MOV.U32 R4, RZ, RZ, 0x1 ;  /* 0x00000001ff047424 */ /* 0x000fe200078e00ff */
[----:B------:R-:W-:Y:S01]  /*4bb0*/  LOP3.LUT R8, R3, 0x800fffff, RZ, 0xc0, !PT ;  /* 0x800fffff03087812 */ /* 0x000fe200078ec0ff */
[----:B------:R-:W-:Y:S01]  /*4bc0*/  IMAD.MOV.U32 R16, RZ, RZ, 0x1ca00000 ;  /* 0x1ca00000ff107424 */ /* 0x000fe200078e00ff */
[----:B------:R-:W-:Y:S01]  /*4bd0*/  FSETP.GEU.AND P2, PT, |R7|, 1.469367938527859385e-39, PT ;  /* 0x001000000700780b */ /* 0x000fe20003f4e200 */
[----:B------:R-:W-:Y:S01]  /*4be0*/  BSSY.RECONVERGENT B0, `(.L_x_57) ;  /* 0x000004f000007945 */ /* 0x000fe20003800200 */
[----:B------:R-:W-:Y:S01]  /*4bf0*/  LOP3.LUT R9, R8, 0x3ff00000, RZ, 0xfc, !PT ;  /* 0x3ff0000008097812 */ /* 0x000fe200078efcff */
[----:B------:R-:W-:Y:S01]  /*4c00*/  IMAD.MOV.U32 R8, RZ, RZ, R2 ;  /* 0x000000ffff087224 */ /* 0x000fe200078e0002 */
[----:B------:R-:W-:Y:S02]  /*4c10*/  LOP3.LUT R18, R3, 0x7ff00000, RZ, 0xc0, !PT ;  /* 0x7ff0000003127812 */ /* 0x000fe400078ec0ff */
[----:B------:R-:W-:-:S03]  /*4c20*/  LOP3.LUT R19, R7, 0x7ff00000, RZ, 0xc0, !PT ;  /* 0x7ff0000007137812 */ /* 0x000fc600078ec0ff */
[----:B------:R-:W-:Y:S01]  /*4c30*/  @!P0 DMUL R8, R2, 8.98846567431157953865e+307 ;  /* 0x7fe0000002088828 */ /* 0x000fe20000000000 */
[----:B------:R-:W-:Y:S01]  /*4c40*/  ISETP.GE.U32.AND P1, PT, R19, R18, PT ;  /* 0x000000121300720c */ /* 0x000fe20003f26070 */
[----:B------:R-:W-:Y:S02]  /*4c50*/  IMAD.MOV.U32 R17, RZ, RZ, R19 ;  /* 0x000000ffff117224 */ /* 0x000fe400078e0013 */
[----:B------:R-:W-:Y:S02]  /*4c60*/  IMAD.MOV.U32 R0, RZ, RZ, R18 ;  /* 0x000000ffff007224 */ /* 0x000fe400078e0012 */
[----:B------:R-:W0:Y:S04]  /*4c70*/  MUFU.RCP64H R5, R9 ;  /* 0x0000000900057308 */ /* 0x000e280000001800 */
[----:B------:R-:W-:-:S05]  /*4c80*/  @!P0 LOP3.LUT R0, R9, 0x7ff00000, RZ, 0xc0, !PT ;  /* 0x7ff0000009008812 */ /* 0x000fca00078ec0ff */
[----:B------:R-:W-:Y:S01]  /*4c90*/  VIADD R23, R0, 0xffffffff ;  /* 0xffffffff00177836 */ /* 0x000fe20000000000 */
[----:B0-----:R-:W-:-:S08]  /*4ca0*/  DFMA R10, R4, -R8, 1 ;  /* 0x3ff00000040a742b */ /* 0x001fd00000000808 */
[----:B------:R-:W-:-:S08]  /*4cb0*/  DFMA R10, R10, R10, R10 ;  /* 0x0000000a0a0a722b */ /* 0x000fd0000000000a */
[----:B------:R-:W-:Y:S01]  /*4cc0*/  DFMA R12, R4, R10, R4 ;  /* 0x0000000a040c722b */ /* 0x000fe20000000004 */
[----:B------:R-:W-:Y:S01]  /*4cd0*/  SEL R11, R16, 0x63400000, !P1 ;  /* 0x63400000100b7807 */ /* 0x000fe20004800000 */
[----:B------:R-:W-:-:S03]  /*4ce0*/  IMAD.MOV.U32 R10, RZ, RZ, R6 ;  /* 0x000000ffff0a7224 */ /* 0x000fc600078e0006 */
[C-C-:B------:R-:W-:Y:S02]  /*4cf0*/  @!P2 LOP3.LUT R4, R11.reuse, 0x80000000, R7.reuse, 0xf8, !PT ;  /* 0x800000000b04a812 */ /* 0x140fe400078ef807 */
[----:B------:R-:W-:Y:S01]  /*4d00*/  LOP3.LUT R11, R11, 0x800fffff, R7, 0xf8, !PT ;  /* 0x800fffff0b0b7812 */ /* 0x000fe200078ef807 */
[----:B------:R-:W-:Y:S01]  /*4d10*/  DFMA R14, R12, -R8, 1 ;  /* 0x3ff000000c0e742b */ /* 0x000fe20000000808 */
[----:B------:R-:W-:Y:S01]  /*4d20*/  @!P2 LOP3.LUT R5, R4, 0x100000, RZ, 0xfc, !PT ;  /* 0x001000000405a812 */ /* 0x000fe200078efcff */
[----:B------:R-:W-:-:S06]  /*4d30*/  @!P2 IMAD.MOV.U32 R4, RZ, RZ, RZ ;  /* 0x000000ffff04a224 */ /* 0x000fcc00078e00ff */
[----:B------:R-:W-:Y:S02]  /*4d40*/  @!P2 DFMA R10, R10, 2, -R4 ;  /* 0x400000000a0aa82b */ /* 0x000fe40000000804 */
[----:B------:R-:W-:-:S08]  /*4d50*/  DFMA R14, R12, R14, R12 ;  /* 0x0000000e0c0e722b */ /* 0x000fd0000000000c */
[----:B------:R-:W-:Y:S01]  /*4d60*/  @!P2 LOP3.LUT R17, R11, 0x7ff00000, RZ, 0xc0, !PT ;  /* 0x7ff000000b11a812 */ /* 0x000fe200078ec0ff */
[----:B------:R-:W-:-:S04]  /*4d70*/  DMUL R4, R14, R10 ;  /* 0x0000000a0e047228 */ /* 0x000fc80000000000 */
[----:B------:R-:W-:-:S04]  /*4d80*/  VIADD R22, R17, 0xffffffff ;  /* 0xffffffff11167836 */ /* 0x000fc80000000000 */
[----:B------:R-:W-:Y:S01]  /*4d90*/  DFMA R12, R4, -R8, R10 ;  /* 0x80000008040c722b */ /* 0x000fe2000000000a */
[----:B------:R-:W-:-:S04]  /*4da0*/  ISETP.GT.U32.AND P0, PT, R22, 0x7feffffe, PT ;  /* 0x7feffffe1600780c */ /* 0x000fc80003f04070 */
[----:B------:R-:W-:-:S03]  /*4db0*/  ISETP.GT.U32.OR P0, PT, R23, 0x7feffffe, P0 ;  /* 0x7feffffe1700780c */ /* 0x000fc60000704470 */
[----:B------:R-:W-:-:S10]  /*4dc0*/  DFMA R12, R14, R12, R4 ;  /* 0x0000000c0e0c722b */ /* 0x000fd40000000004 */
[----:B------:R-:W-:Y:S05]  /*4dd0*/  @P0 BRA `(.L_x_58) ;  /* 0x0000000000680947 */ /* 0x000fea0003800000 */
[CC--:B------:R-:W-:Y:S01]  /*4de0*/  VIADDMNMX R0, R19.reuse, -R18.reuse, 0xb9600000, !PT ;  /* 0xb960000013007446 */ /* 0x0c0fe20007800912 */
[----:B------:R-:W-:Y:S01]  /*4df0*/  IMAD.MOV.U32 R6, RZ, RZ, RZ ;  /* 0x000000ffff067224 */ /* 0x000fe200078e00ff */
[----:B------:R-:W-:Y:S02]  /*4e00*/  ISETP.GE.U32.AND P0, PT, R19, R18, PT ;  /* 0x000000121300720c */ /* 0x000fe40003f06070 */
[----:B------:R-:W-:Y:S02]  /*4e10*/  VIMNMX R0, PT, PT, R0, 0x46a00000, PT ;  /* 0x46a0000000007848 */ /* 0x000fe40003fe0100 */
[----:B------:R-:W-:-:S05]  /*4e20*/  SEL R5, R16, 0x63400000, !P0 ;  /* 0x6340000010057807 */ /* 0x000fca0004000000 */
[----:B------:R-:W-:-:S04]  /*4e30*/  IMAD.IADD R0, R0, 0x1, -R5 ;  /* 0x0000000100007824 */ /* 0x000fc800078e0a05 */
[----:B------:R-:W-:-:S06]  /*4e40*/  VIADD R7, R0, 0x7fe00000 ;  /* 0x7fe0000000077836 */ /* 0x000fcc0000000000 */
[----:B------:R-:W-:-:S10]  /*4e50*/  DMUL R4, R12, R6 ;  /* 0x000000060c047228 */ /* 0x000fd40000000000 */
[----:B------:R-:W-:-:S13]  /*4e60*/  FSETP.GTU.AND P0, PT, |R5|, 1.469367938527859385e-39, PT ;  /* 0x001000000500780b */ /* 0x000fda0003f0c200 */
[----:B------:R-:W-:Y:S05]  /*4e70*/  @P0 BRA `(.L_x_59) ;  /* 0x0000000000940947 */ /* 0x000fea0003800000 */
[----:B------:R-:W-:Y:S01]  /*4e80*/  DFMA R8, R12, -R8, R10 ;  /* 0x800000080c08722b */ /* 0x000fe2000000000a */
[----:B------:R-:W-:-:S09]  /*4e90*/  IMAD.MOV.U32 R6, RZ, RZ, RZ ;  /* 0x000000ffff067224 */ /* 0x000fd200078e00ff */
[C---:B------:R-:W-:Y:S02]  /*4ea0*/  FSETP.NEU.AND P0, PT, R9.reuse, RZ, PT ;  /* 0x000000ff0900720b */ /* 0x040fe40003f0d000 */
[----:B------:R-:W-:-:S04]  /*4eb0*/  LOP3.LUT R11, R9, 0x80000000, R3, 0x48, !PT ;  /* 0x80000000090b7812 */ /* 0x000fc800078e4803 */
[----:B------:R-:W-:-:S07]  /*4ec0*/  LOP3.LUT R7, R11, R7, RZ, 0xfc, !PT ;  /* 0x000000070b077212 */ /* 0x000fce00078efcff */
[----:B------:R-:W-:Y:S05]  /*4ed0*/  @!P0 BRA `(.L_x_59) ;  /* 0x00000000007c8947 */ /* 0x000fea0003800000 */
[----:B------:R-:W-:Y:S01]  /*4ee0*/  IMAD.MOV R3, RZ, RZ, -R0 ;  /* 0x000000ffff037224 */ /* 0x000fe200078e0a00 */
[----:B------:R-:W-:Y:S01]  /*4ef0*/  DMUL.RP R6, R12, R6 ;  /* 0x000000060c067228 */ /* 0x000fe20000008000 */
[----:B------:R-:W-:-:S06]  /*4f00*/  IMAD.MOV.U32 R2, RZ, RZ, RZ ;  /* 0x000000ffff027224 */ /* 0x000fcc00078e00ff */
[----:B------:R-:W-:-:S03]  /*4f10*/  DFMA R2, R4, -R2, R12 ;  /* 0x800000020402722b */ /* 0x000fc6000000000c */
[----:B------:R-:W-:-:S03]  /*4f20*/  LOP3.LUT R11, R7, R11, RZ, 0x3c, !PT ;  /* 0x0000000b070b7212 */ /* 0x000fc600078e3cff */
[----:B------:R-:W-:-:S04]  /*4f30*/  IADD3 R2, PT, PT, -R0, -0x43300000, RZ ;  /* 0xbcd0000000027810 */ /* 0x000fc80007ffe1ff */
[----:B------:R-:W-:-:S04]  /*4f40*/  FSETP.NEU.AND P0, PT, |R3|, R2, PT ;  /* 0x000000020300720b */ /* 0x000fc80003f0d200 */
[----:B------:R-:W-:Y:S02]  /*4f50*/  FSEL R4, R6, R4, !P0 ;  /* 0x0000000406047208 */ /* 0x000fe40004000000 */
[----:B------:R-:W-:Y:S01]  /*4f60*/  FSEL R5, R11, R5, !P0 ;  /* 0x000000050b057208 */ /* 0x000fe20004000000 */
[----:B------:R-:W-:Y:S06]  /*4f70*/  BRA `(.L_x_59) ;  /* 0x0000000000547947 */ /* 0x000fec0003800000 */
.L_x_58:
[----:B------:R-:W-:-:S14]  /*4f80*/  DSETP.NAN.AND P0, PT, R6, R6, PT ;  /* 0x000000060600722a */ /* 0x000fdc0003f08000 */
[----:B------:R-:W-:Y:S05]  /*4f90*/  @P0 BRA `(.L_x_60) ;  /* 0x0000000000440947 */ /* 0x000fea0003800000 */
[----:B------:R-:W-:-:S14]  /*4fa0*/  DSETP.NAN.AND P0, PT, R2, R2, PT ;  /* 0x000000020200722a */ /* 0x000fdc0003f08000 */
[----:B------:R-:W-:Y:S05]  /*4fb0*/  @P0 BRA `(.L_x_61) ;  /* 0x0000000000300947 */ /* 0x000fea0003800000 */
[----:B------:R-:W-:Y:S01]  /*4fc0*/  ISETP.NE.AND P0, PT, R17, R0, PT ;  /* 0x000000001100720c */ /* 0x000fe20003f05270 */
[----:B------:R-:W-:Y:S02]  /*4fd0*/  IMAD.MOV.U32 R4, RZ, RZ, 0x0 ;  /* 0x00000000ff047424 */ /* 0x000fe400078e00ff */
[----:B------:R-:W-:-:S10]  /*4fe0*/  IMAD.MOV.U32 R5, RZ, RZ, -0x80000 ;  /* 0xfff80000ff057424 */ /* 0x000fd400078e00ff */
[----:B------:R-:W-:Y:S05]  /*4ff0*/  @!P0 BRA `(.L_x_59) ;  /* 0x0000000000348947 */ /* 0x000fea0003800000 */
[----:B------:R-:W-:Y:S02]  /*5000*/  ISETP.NE.AND P0, PT, R17, 0x7ff00000, PT ;  /* 0x7ff000001100780c */ /* 0x000fe40003f05270 */
[----:B------:R-:W-:Y:S02]  /*5010*/  LOP3.LUT R5, R7, 0x80000000, R3, 0x48, !PT ;  /* 0x8000000007057812 */ /* 0x000fe400078e4803 */
[----:B------:R-:W-:-:S13]  /*5020*/  ISETP.EQ.OR P0, PT, R0, RZ, !P0 ;  /* 0x000000ff0000720c */ /* 0x000fda0004702670 */
[----:B------:R-:W-:Y:S01]  /*5030*/  @P0 LOP3.LUT R0, R5, 0x7ff00000, RZ, 0xfc, !PT ;  /* 0x7ff0000005000812 */ /* 0x000fe200078efcff */
[----:B------:R-:W-:Y:S02]  /*5040*/  @!P0 IMAD.MOV.U32 R4, RZ, RZ, RZ ;  /* 0x000000ffff048224 */ /* 0x000fe400078e00ff */
[----:B------:R-:W-:Y:S02]  /*5050*/  @P0 IMAD.MOV.U32 R4, RZ, RZ, RZ ;  /* 0x000000ffff040224 */ /* 0x000fe400078e00ff */
[----:B------:R-:W-:Y:S01]  /*5060*/  @P0 IMAD.MOV.U32 R5, RZ, RZ, R0 ;  /* 0x000000ffff050224 */ /* 0x000fe200078e0000 */
[----:B------:R-:W-:Y:S06]  /*5070*/  BRA `(.L_x_59) ;  /* 0x0000000000147947 */ /* 0x000fec0003800000 */
.L_x_61:
[----:B------:R-:W-:Y:S01]  /*5080*/  LOP3.LUT R5, R3, 0x80000, RZ, 0xfc, !PT ;  /* 0x0008000003057812 */ /* 0x000fe200078efcff */
[----:B------:R-:W-:Y:S01]  /*5090*/  IMAD.MOV.U32 R4, RZ, RZ, R2 ;  /* 0x000000ffff047224 */ /* 0x000fe200078e0002 */
[----:B------:R-:W-:Y:S06]  /*50a0*/  BRA `(.L_x_59) ;  /* 0x0000000000087947 */ /* 0x000fec0003800000 */
.L_x_60:
[----:B------:R-:W-:Y:S01]  /*50b0*/  LOP3.LUT R5, R7, 0x80000, RZ, 0xfc, !PT ;  /* 0x0008000007057812 */ /* 0x000fe200078efcff */
[----:B------:R-:W-:-:S07]  /*50c0*/  IMAD.MOV.U32 R4, RZ, RZ, R6 ;  /* 0x000000ffff047224 */ /* 0x000fce00078e0006 */
.L_x_59:
[----:B------:R-:W-:Y:S05]  /*50d0*/  BSYNC.RECONVERGENT B0 ;  /* 0x0000000000007941 */ /* 0x000fea0003800200 */
.L_x_57:
[----:B------:R-:W2:Y:S04]  /*50e0*/  LDL R2, [R1] ;  /* 0x0000000001027983 */ /* 0x000ea80000100800 */
        /* <DEDUP_REMOVED lines=8> */
        .type           $_Z15integrateKernelPd13UI_Func_IndexddiS_S_dddd$__internal_trig_reduction_slowpathd,@function
        .size           $_Z15integrateKernelPd13UI_Func_IndexddiS_S_dddd$__internal_trig_reduction_slowpathd,(.L_x_75 - $_Z15integrateKernelPd13UI_Func_IndexddiS_S_dddd$__internal_trig_reduction_slowpathd)
$_Z15integrateKernelPd13UI_Func_IndexddiS_S_dddd$__internal_trig_reduction_slowpathd:
[----:B------:R-:W-:-:S05]  /*5170*/  VIADD R1, R1, 0xffffffb0 ;  /* 0xffffffb001017836 */ /* 0x000fca0000000000 */
[----:B------:R0:W-:Y:S04]  /*5180*/  STL [R1+0x48], R27 ;  /* 0x0000481b01007387 */ /* 0x0001e80000100800 */
[----:B------:R0:W-:Y:S04]  /*5190*/  STL [R1+0x44], R25 ;  /* 0x0000441901007387 */ /* 0x0001e80000100800 */
[----:B------:R0:W-:Y:S04]  /*51a0*/  STL [R1+0x40], R23 ;  /* 0x0000401701007387 */ /* 0x0001e80000100800 */
[----:B------:R0:W-:Y:S04]  /*51b0*/  STL [R1+0x3c], R22 ;  /* 0x00003c1601007387 */ /* 0x0001e80000100800 */
[----:B------:R0:W-:Y:S04]  /*51c0*/  STL [R1+0x38], R19 ;  /* 0x0000381301007387 */ /* 0x0001e80000100800 */
[----:B------:R0:W-:Y:S04]  /*51d0*/  STL [R1+0x34], R18 ;  /* 0x0000341201007387 */ /* 0x0001e80000100800 */
[----:B------:R0:W-:Y:S04]  /*51e0*/  STL [R1+0x30], R17 ;  /* 0x0000301101007387 */ /* 0x0001e80000100800 */
[----:B------:R0:W-:Y:S04]  /*51f0*/  STL [R1+0x2c], R16 ;  /* 0x00002c1001007387 */ /* 0x0001e80000100800 */
[----:B------:R0:W-:Y:S01]  /*5200*/  STL [R1+0x28], R2 ;  /* 0x0000280201007387 */ /* 0x0001e20000100800 */
[----:B------:R-:W-:Y:S01]  /*5210*/  SHF.R.U32.HI R10, RZ, 0x14, R5 ;  /* 0x00000014ff0a7819 */ /* 0x000fe20000011605 */
[----:B------:R-:W-:Y:S01]  /*5220*/  BSSY.RECONVERGENT B0, `(.L_x_62) ;  /* 0x0000096000007945 */ /* 0x000fe20003800200 */
[----:B------:R-:W-:-:S02]  /*5230*/  IMAD.MOV.U32 R6, RZ, RZ, RZ ;  /* 0x000000ffff067224 */ /* 0x000fc400078e00ff */
[----:B------:R-:W-:-:S04]  /*5240*/  LOP3.LUT R0, R10, 0x7ff, RZ, 0xc0, !PT ;  /* 0x000007ff0a007812 */ /* 0x000fc800078ec0ff */
[----:B------:R-:W-:-:S13]  /*5250*/  ISETP.NE.AND P0, PT, R0, 0x7ff, PT ;  /* 0x000007ff0000780c */ /* 0x000fda0003f05270 */
[----:B0-----:R-:W-:Y:S05]  /*5260*/  @!P0 BRA `(.L_x_63) ;  /* 0x0000000800448947 */ /* 0x001fea0003800000 */
[----:B------:R-:W-:Y:S01]  /*5270*/  VIADD R0, R0, 0xfffffc00 ;  /* 0xfffffc0000007836 */ /* 0x000fe20000000000 */
[----:B------:R-:W-:Y:S01]  /*5280*/  BSSY.RECONVERGENT B1, `(.L_x_64) ;  /* 0x000002e000017945 */ /* 0x000fe20003800200 */
[----:B------:R-:W-:-:S03]  /*5290*/  CS2R R22, SRZ ;  /* 0x0000000000167805 */ /* 0x000fc6000001ff00 */
[----:B------:R-:W-:Y:S02]  /*52a0*/  SHF.R.U32.HI R19, RZ, 0x6, R0 ;  /* 0x00000006ff137819 */ /* 0x000fe40000011600 */
[----:B------:R-:W-:Y:S02]  /*52b0*/  ISETP.GE.U32.AND P0, PT, R0, 0x80, PT ;  /* 0x000000800000780c */ /* 0x000fe40003f06070 */
[C---:B------:R-:W-:Y:S02]  /*52c0*/  IADD3 R0, PT, PT, -R19.reuse, 0x13, RZ ;  /* 0x0000001313007810 */ /* 0x040fe40007ffe1ff */
[----:B------:R-:W-:Y:S02]  /*52d0*/  IADD3 R6, PT, PT, -R19, 0xf, RZ ;  /* 0x0000000f13067810 */ /* 0x000fe40007ffe1ff */
[----:B------:R-:W-:-:S04]  /*52e0*/  SEL R12, R0, 0x12, P0 ;  /* 0x00000012000c7807 */ /* 0x000fc80000000000 */
[----:B------:R-:W-:-:S13]  /*52f0*/  ISETP.GE.AND P0, PT, R6, R12, PT ;  /* 0x0000000c0600720c */ /* 0x000fda0003f06270 */
[----:B------:R-:W-:Y:S05]  /*5300*/  @P0 BRA `(.L_x_65) ;  /* 0x0000000000940947 */ /* 0x000fea0003800000 */
[----:B------:R-:W0:Y:S01]  /*5310*/  LDC.64 R14, c[0x0][0x358] ;  /* 0x0000d600ff0e7b82 */ /* 0x000e220000000a00 */
[C---:B------:R-:W-:Y:S01]  /*5320*/  SHF.L.U64.HI R7, R4.reuse, 0xb, R5 ;  /* 0x0000000b04077819 */ /* 0x040fe20000010205 */
[----:B------:R-:W-:Y:S01]  /*5330*/  BSSY.RECONVERGENT B2, `(.L_x_66) ;  /* 0x0000021000027945 */ /* 0x000fe20003800200 */
[----:B------:R-:W-:Y:S01]  /*5340*/  IMAD.SHL.U32 R17, R4, 0x800, RZ ;  /* 0x0000080004117824 */ /* 0x000fe200078e00ff */
[----:B------:R-:W-:Y:S01]  /*5350*/  IADD3 R0, PT, PT, RZ, -R19, -R12 ;  /* 0x80000013ff007210 */ /* 0x000fe20007ffe80c */
[----:B------:R-:W-:Y:S01]  /*5360*/  IMAD.MOV.U32 R11, RZ, RZ, R6 ;  /* 0x000000ffff0b7224 */ /* 0x000fe200078e0006 */
[----:B------:R-:W-:Y:S01]  /*5370*/  CS2R R22, SRZ ;  /* 0x0000000000167805 */ /* 0x000fe2000001ff00 */
[----:B------:R-:W-:Y:S01]  /*5380*/  IMAD.MOV.U32 R4, RZ, RZ, RZ ;  /* 0x000000ffff047224 */ /* 0x000fe200078e00ff */
[----:B------:R-:W1:Y:S01]  /*5390*/  LDC.64 R2, c[0x4][0x8] ;  /* 0x01000200ff027b82 */ /* 0x000e620000000a00 */
[----:B------:R-:W-:-:S07]  /*53a0*/  LOP3.LUT R25, R7, 0x80000000, RZ, 0xfc, !PT ;  /* 0x8000000007197812 */ /* 0x000fce00078efcff */
.L_x_67:
[----:B0-----:R-:W-:Y:S01]  /*53b0*/  R2UR UR4, R14 ;  /* 0x000000000e0472ca */ /* 0x001fe200000e0000 */
[----:B-1----:R-:W-:Y:S01]  /*53c0*/  IMAD.WIDE R6, R11, 0x8, R2 ;  /* 0x000000080b067825 */ /* 0x002fe200078e0202 */
[----:B------:R-:W-:-:S13]  /*53d0*/  R2UR UR5, R15 ;  /* 0x000000000f0572ca */ /* 0x000fda00000e0000 */
[----:B------:R-:W2:Y:S01]  /*53e0*/  LDG.E.64.CONSTANT R6, desc[UR4][R6.64] ;  /* 0x0000000406067981 */ /* 0x000ea2000c1e9b00 */
[----:B------:R-:W-:Y:S02]  /*53f0*/  VIADD R0, R0, 0x1 ;  /* 0x0000000100007836 */ /* 0x000fe40000000000 */
[----:B------:R-:W-:Y:S02]  /*5400*/  VIADD R11, R11, 0x1 ;  /* 0x000000010b0b7836 */ /* 0x000fe40000000000 */
[----:B--2---:R-:W-:-:S04]  /*5410*/  IMAD.WIDE.U32 R8, P2, R6, R17, R22 ;  /* 0x0000001106087225 */ /* 0x004fc80007840016 */
[----:B------:R-:W-:Y:S02]  /*5420*/  IMAD R13, R6, R25, RZ ;  /* 0x00000019060d7224 */ /* 0x000fe400078e02ff */
[CC--:B------:R-:W-:Y:S02]  /*5430*/  IMAD R16, R7.reuse, R17.reuse, RZ ;  /* 0x0000001107107224 */ /* 0x0c0fe400078e02ff */
[----:B------:R-:W-:Y:S01]  /*5440*/  IMAD.HI.U32 R23, R7, R17, RZ ;  /* 0x0000001107177227 */ /* 0x000fe200078e00ff */
[----:B------:R-:W-:-:S03]  /*5450*/  IADD3 R9, P0, PT, R13, R9, RZ ;  /* 0x000000090d097210 */ /* 0x000fc60007f1e0ff */
[----:B------:R-:W-:Y:S01]  /*5460*/  IMAD R13, R4, 0x8, R1 ;  /* 0x00000008040d7824 */ /* 0x000fe200078e0201 */
[----:B------:R-:W-:Y:S01]  /*5470*/  IADD3 R9, P1, PT, R16, R9, RZ ;  /* 0x0000000910097210 */ /* 0x000fe20007f3e0ff */
[----:B------:R-:W-:-:S04]  /*5480*/  IMAD.HI.U32 R16, R6, R25, RZ ;  /* 0x0000001906107227 */ /* 0x000fc800078e00ff */
[----:B------:R-:W-:Y:S01]  /*5490*/  IMAD.X R6, RZ, RZ, R16, P2 ;  /* 0x000000ffff067224 */ /* 0x000fe200010e0610 */
[----:B------:R2:W-:Y:S01]  /*54a0*/  STL.64 [R13], R8 ;  /* 0x000000080d007387 */ /* 0x0005e20000100a00 */
[----:B------:R-:W-:-:S03]  /*54b0*/  IMAD.HI.U32 R16, R7, R25, RZ ;  /* 0x0000001907107227 */ /* 0x000fc600078e00ff */
[----:B------:R-:W-:Y:S01]  /*54c0*/  IADD3.X R6, P0, PT, R23, R6, RZ, P0, !PT ;  /* 0x0000000617067210 */ /* 0x000fe2000071e4ff */
[----:B------:R-:W-:Y:S02]  /*54d0*/  IMAD R7, R7, R25, RZ ;  /* 0x0000001907077224 */ /* 0x000fe400078e02ff */
[----:B------:R-:W-:-:S03]  /*54e0*/  VIADD R4, R4, 0x1 ;  /* 0x0000000104047836 */ /* 0x000fc60000000000 */
[----:B------:R-:W-:Y:S01]  /*54f0*/  IADD3.X R22, P1, PT, R7, R6, RZ, P1, !PT ;  /* 0x0000000607167210 */ /* 0x000fe20000f3e4ff */
[----:B------:R-:W-:Y:S01]  /*5500*/  IMAD.X R6, RZ, RZ, R16, P0 ;  /* 0x000000ffff067224 */ /* 0x000fe200000e0610 */
[----:B------:R-:W-:-:S03]  /*5510*/  ISETP.NE.AND P0, PT, R0, -0xf, PT ;  /* 0xfffffff10000780c */ /* 0x000fc60003f05270 */
[----:B------:R-:W-:-:S10]  /*5520*/  IMAD.X R23, RZ, RZ, R6, P1 ;  /* 0x000000ffff177224 */ /* 0x000fd400008e0606 */
[----:B--2---:R-:W-:Y:S05]  /*5530*/  @P0 BRA `(.L_x_67) ;  /* 0xfffffffc009c0947 */ /* 0x004fea000383ffff */
[----:B------:R-:W-:Y:S05]  /*5540*/  BSYNC.RECONVERGENT B2 ;  /* 0x0000000000027941 */ /* 0x000fea0003800200 */
.L_x_66:
[----:B------:R-:W-:-:S07]  /*5550*/  IMAD.MOV.U32 R6, RZ, RZ, R12 ;  /* 0x000000ffff067224 */ /* 0x000fce00078e000c */
.L_x_65:
[----:B------:R-:W-:Y:S05]  /*5560*/  BSYNC.RECONVERGENT B1 ;  /* 0x0000000000017941 */ /* 0x000fea0003800200 */
.L_x_64:
[----:B------:R-:W-:Y:S01]  /*5570*/  LOP3.LUT P0, R27, R10, 0x3f, RZ, 0xc0, !PT ;  /* 0x0000003f0a1b7812 */ /* 0x000fe2000780c0ff */
[----:B------:R-:W-:-:S04]  /*5580*/  IMAD.IADD R0, R19, 0x1, R6 ;  /* 0x0000000113007824 */ /* 0x000fc800078e0206 */
[----:B------:R-:W-:-:S05]  /*5590*/  IMAD.U32 R25, R0, 0x8, R1 ;  /* 0x0000000800197824 */ /* 0x000fca00078e0001 */
[----:B------:R0:W-:Y:S04]  /*55a0*/  STL.64 [R25+-0x78], R22 ;  /* 0xffff881619007387 */ /* 0x0001e80000100a00 */
[----:B------:R-:W2:Y:S04]  /*55b0*/  @P0 LDL.64 R8, [R1+0x8] ;  /* 0x0000080001080983 */ /* 0x000ea80000100a00 */
[----:B------:R-:W3:Y:S04]  /*55c0*/  LDL.64 R18, [R1+0x10] ;  /* 0x0000100001127983 */ /* 0x000ee80000100a00 */
[----:B------:R-:W4:Y:S01]  /*55d0*/  LDL.64 R2, [R1+0x18] ;  /* 0x0000180001027983 */ /* 0x000f220000100a00 */
[----:B------:R-:W-:Y:S01]  /*55e0*/  @P0 LOP3.LUT R0, R27, 0x3f, RZ, 0x3c, !PT ;  /* 0x0000003f1b000812 */ /* 0x000fe200078e3cff */
[----:B------:R-:W-:Y:S01]  /*55f0*/  BSSY.RECONVERGENT B1, `(.L_x_68) ;  /* 0x0000034000017945 */ /* 0x000fe20003800200 */
[----:B--2---:R-:W-:-:S02]  /*5600*/  @P0 SHF.R.U64 R7, R8, 0x1, R9 ;  /* 0x0000000108070819 */ /* 0x004fc40000001209 */
[----:B------:R-:W-:Y:S02]  /*5610*/  @P0 SHF.R.U32.HI R9, RZ, 0x1, R9 ;  /* 0x00000001ff090819 */ /* 0x000fe40000011609 */
[CC--:B---3--:R-:W-:Y:S02]  /*5620*/  @P0 SHF.L.U32 R11, R18.reuse, R27.reuse, RZ ;  /* 0x0000001b120b0219 */ /* 0x0c8fe400000006ff */
[----:B------:R-:W-:Y:S02]  /*5630*/  @P0 SHF.R.U64 R4, R7, R0, R9 ;  /* 0x0000000007040219 */ /* 0x000fe40000001209 */
[--C-:B------:R-:W-:Y:S02]  /*5640*/  @P0 SHF.R.U32.HI R17, RZ, 0x1, R19.reuse ;  /* 0x00000001ff110819 */ /* 0x100fe40000011613 */
[C-C-:B------:R-:W-:Y:S02]  /*5650*/  @P0 SHF.R.U64 R15, R18.reuse, 0x1, R19.reuse ;  /* 0x00000001120f0819 */ /* 0x140fe40000001213 */
[----:B------:R-:W-:-:S02]  /*5660*/  @P0 SHF.L.U64.HI R13, R18, R27, R19 ;  /* 0x0000001b120d0219 */ /* 0x000fc40000010213 */
[----:B------:R-:W-:Y:S02]  /*5670*/  @P0 SHF.R.U32.HI R6, RZ, R0, R9 ;  /* 0x00000000ff060219 */ /* 0x000fe40000011609 */
[----:B------:R-:W-:Y:S02]  /*5680*/  @P0 LOP3.LUT R18, R11, R4, RZ, 0xfc, !PT ;  /* 0x000000040b120212 */ /* 0x000fe400078efcff */
[-C--:B----4-:R-:W-:Y:S02]  /*5690*/  @P0 SHF.L.U32 R7, R2, R27.reuse, RZ ;  /* 0x0000001b02070219 */ /* 0x090fe400000006ff */
[----:B------:R-:W-:Y:S01]  /*56a0*/  @P0 SHF.R.U64 R8, R15, R0, R17 ;  /* 0x000000000f080219 */ /* 0x000fe20000001211 */
[----:B------:R-:W-:Y:S01]  /*56b0*/  IMAD.SHL.U32 R9, R18, 0x4, RZ ;  /* 0x0000000412097824 */ /* 0x000fe200078e00ff */
[----:B------:R-:W-:Y:S02]  /*56c0*/  @P0 LOP3.LUT R19, R13, R6, RZ, 0xfc, !PT ;  /* 0x000000060d130212 */ /* 0x000fe400078efcff */
[----:B------:R-:W-:-:S02]  /*56d0*/  @P0 SHF.L.U64.HI R11, R2, R27, R3 ;  /* 0x0000001b020b0219 */ /* 0x000fc40000010203 */
[----:B------:R-:W-:Y:S02]  /*56e0*/  @P0 SHF.R.U32.HI R0, RZ, R0, R17 ;  /* 0x00000000ff000219 */ /* 0x000fe40000011611 */
[----:B------:R-:W-:Y:S02]  /*56f0*/  @P0 LOP3.LUT R2, R7, R8, RZ, 0xfc, !PT ;  /* 0x0000000807020212 */ /* 0x000fe400078efcff */
[----:B------:R-:W-:Y:S02]  /*5700*/  SHF.L.U64.HI R15, R18, 0x2, R19 ;  /* 0x00000002120f7819 */ /* 0x000fe40000010213 */
[----:B------:R-:W-:Y:S02]  /*5710*/  @P0 LOP3.LUT R3, R11, R0, RZ, 0xfc, !PT ;  /* 0x000000000b030212 */ /* 0x000fe400078efcff */
[----:B------:R-:W-:Y:S02]  /*5720*/  SHF.L.W.U32.HI R19, R19, 0x2, R2 ;  /* 0x0000000213137819 */ /* 0x000fe40000010e02 */
[----:B------:R-:W-:-:S02]  /*5730*/  IADD3 RZ, P0, PT, RZ, -R9, RZ ;  /* 0x80000009ffff7210 */ /* 0x000fc40007f1e0ff */
[----:B------:R-:W-:Y:S02]  /*5740*/  LOP3.LUT R0, RZ, R15, RZ, 0x33, !PT ;  /* 0x0000000fff007212 */ /* 0x000fe400078e33ff */
[----:B------:R-:W-:Y:S02]  /*5750*/  SHF.L.W.U32.HI R2, R2, 0x2, R3 ;  /* 0x0000000202027819 */ /* 0x000fe40000010e03 */
[----:B------:R-:W-:Y:S02]  /*5760*/  LOP3.LUT R4, RZ, R19, RZ, 0x33, !PT ;  /* 0x00000013ff047212 */ /* 0x000fe400078e33ff */
[----:B------:R-:W-:Y:S02]  /*5770*/  IADD3.X R0, P0, PT, RZ, R0, RZ, P0, !PT ;  /* 0x00000000ff007210 */ /* 0x000fe4000071e4ff */
[----:B------:R-:W-:Y:S02]  /*5780*/  LOP3.LUT R6, RZ, R2, RZ, 0x33, !PT ;  /* 0x00000002ff067212 */ /* 0x000fe400078e33ff */
[----:B------:R-:W-:-:S02]  /*5790*/  IADD3.X R4, P1, PT, RZ, R4, RZ, P0, !PT ;  /* 0x00000004ff047210 */ /* 0x000fc4000073e4ff */
[----:B------:R-:W-:-:S03]  /*57a0*/  ISETP.GT.U32.AND P2, PT, R19, -0x1, PT ;  /* 0xffffffff1300780c */ /* 0x000fc60003f44070 */
[----:B------:R-:W-:Y:S01]  /*57b0*/  IMAD.X R7, RZ, RZ, R6, P1 ;  /* 0x000000ffff077224 */ /* 0x000fe200008e0606 */
[----:B------:R-:W-:-:S04]  /*57c0*/  ISETP.GT.AND.EX P0, PT, R2, -0x1, PT, P2 ;  /* 0xffffffff0200780c */ /* 0x000fc80003f04320 */
[----:B------:R-:W-:Y:S02]  /*57d0*/  SEL R13, R2, R7, P0 ;  /* 0x00000007020d7207 */ /* 0x000fe40000000000 */
[----:B------:R-:W-:Y:S02]  /*57e0*/  SEL R11, R19, R4, P0 ;  /* 0x00000004130b7207 */ /* 0x000fe40000000000 */
[----:B------:R-:W-:-:S04]  /*57f0*/  ISETP.NE.U32.AND P1, PT, R13, RZ, PT ;  /* 0x000000ff0d00720c */ /* 0x000fc80003f25070 */
[----:B------:R-:W-:Y:S01]  /*5800*/  SEL R4, R11, R13, !P1 ;  /* 0x0000000d0b047207 */ /* 0x000fe20004800000 */
[----:B------:R-:W-:-:S05]  /*5810*/  @!P0 IMAD.MOV R9, RZ, RZ, -R9 ;  /* 0x000000ffff098224 */ /* 0x000fca00078e0a09 */
[----:B------:R-:W1:Y:S02]  /*5820*/  FLO.U32 R4, R4 ;  /* 0x0000000400047300 */ /* 0x000e6400000e0000 */
[C---:B-1----:R-:W-:Y:S02]  /*5830*/  IADD3 R6, PT, PT, -R4.reuse, 0x1f, RZ ;  /* 0x0000001f04067810 */ /* 0x042fe40007ffe1ff */
[----:B------:R-:W-:-:S03]  /*5840*/  IADD3 R8, PT, PT, -R4, 0x3f, RZ ;  /* 0x0000003f04087810 */ /* 0x000fc60007ffe1ff */
[----:B------:R-:W-:Y:S01]  /*5850*/  @P1 IMAD.MOV R8, RZ, RZ, R6 ;  /* 0x000000ffff081224 */ /* 0x000fe200078e0206 */
[----:B------:R-:W-:-:S04]  /*5860*/  SEL R6, R15, R0, P0 ;  /* 0x000000000f067207 */ /* 0x000fc80000000000 */
[----:B------:R-:W-:-:S13]  /*5870*/  ISETP.NE.AND P1, PT, R8, RZ, PT ;  /* 0x000000ff0800720c */ /* 0x000fda0003f25270 */
[----:B0-----:R-:W-:Y:S05]  /*5880*/  @!P1 BRA `(.L_x_69) ;  /* 0x0000000000289947 */ /* 0x001fea0003800000 */
[C---:B------:R-:W-:Y:S02]  /*5890*/  LOP3.LUT R0, R8.reuse, 0x3f, RZ, 0xc0, !PT ;  /* 0x0000003f08007812 */ /* 0x040fe400078ec0ff */
[--C-:B------:R-:W-:Y:S02]  /*58a0*/  SHF.R.U64 R7, R9, 0x1, R6.reuse ;  /* 0x0000000109077819 */ /* 0x100fe40000001206 */
[----:B------:R-:W-:Y:S02]  /*58b0*/  SHF.R.U32.HI R9, RZ, 0x1, R6 ;  /* 0x00000001ff097819 */ /* 0x000fe40000011606 */
[----:B------:R-:W-:Y:S02]  /*58c0*/  LOP3.LUT R4, R8, 0x3f, RZ, 0xc, !PT ;  /* 0x0000003f08047812 */ /* 0x000fe400078e0cff */
[CC--:B------:R-:W-:Y:S02]  /*58d0*/  SHF.L.U64.HI R13, R11.reuse, R0.reuse, R13 ;  /* 0x000000000b0d7219 */ /* 0x0c0fe4000001020d */
[----:B------:R-:W-:-:S02]  /*58e0*/  SHF.L.U32 R11, R11, R0, RZ ;  /* 0x000000000b0b7219 */ /* 0x000fc400000006ff */
[-CC-:B------:R-:W-:Y:S02]  /*58f0*/  SHF.R.U64 R0, R7, R4.reuse, R9.reuse ;  /* 0x0000000407007219 */ /* 0x180fe40000001209 */
[----:B------:R-:W-:Y:S02]  /*5900*/  SHF.R.U32.HI R4, RZ, R4, R9 ;  /* 0x00000004ff047219 */ /* 0x000fe40000011609 */
[----:B------:R-:W-:Y:S02]  /*5910*/  LOP3.LUT R11, R11, R0, RZ, 0xfc, !PT ;  /* 0x000000000b0b7212 */ /* 0x000fe400078efcff */
[----:B------:R-:W-:-:S07]  /*5920*/  LOP3.LUT R13, R13, R4, RZ, 0xfc, !PT ;  /* 0x000000040d0d7212 */ /* 0x000fce00078efcff */
.L_x_69:
[----:B------:R-:W-:Y:S05]  /*5930*/  BSYNC.RECONVERGENT B1 ;  /* 0x0000000000017941 */ /* 0x000fea0003800200 */
.L_x_68:
[----:B------:R-:W-:-:S04]  /*5940*/  IMAD.WIDE.U32 R14, R11, 0x2168c235, RZ ;  /* 0x2168c2350b0e7825 */ /* 0x000fc800078e00ff */
[----:B------:R-:W-:Y:S01]  /*5950*/  IMAD.MOV.U32 R6, RZ, RZ, R15 ;  /* 0x000000ffff067224 */ /* 0x000fe200078e000f */
[----:B------:R-:W-:Y:S01]  /*5960*/  IADD3 RZ, P1, PT, R14, R14, RZ ;  /* 0x0000000e0eff7210 */ /* 0x000fe20007f3e0ff */
[----:B------:R-:W-:Y:S02]  /*5970*/  IMAD.MOV.U32 R7, RZ, RZ, RZ ;  /* 0x000000ffff077224 */ /* 0x000fe400078e00ff */
[----:B------:R-:W-:-:S04]  /*5980*/  IMAD.HI.U32 R0, R13, -0x36f0255e, RZ ;  /* 0xc90fdaa20d007827 */ /* 0x000fc800078e00ff */
[----:B------:R-:W-:-:S04]  /*5990*/  IMAD.WIDE.U32 R6, R11, -0x36f0255e, R6 ;  /* 0xc90fdaa20b067825 */ /* 0x000fc800078e0006 */
[----:B------:R-:W-:-:S04]  /*59a0*/  IMAD.WIDE.U32 R6, P2, R13, 0x2168c235, R6 ;  /* 0x2168c2350d067825 */ /* 0x000fc80007840006 */
[----:B------:R-:W-:Y:S01]  /*59b0*/  IMAD R13, R13, -0x36f0255e, RZ ;  /* 0xc90fdaa20d0d7824 */ /* 0x000fe200078e02ff */
[----:B------:R-:W-:Y:S01]  /*59c0*/  IADD3.X RZ, P1, PT, R6, R6, RZ, P1, !PT ;  /* 0x0000000606ff7210 */ /* 0x000fe20000f3e4ff */
[----:B------:R-:W-:-:S03]  /*59d0*/  IMAD.X R0, RZ, RZ, R0, P2 ;  /* 0x000000ffff007224 */ /* 0x000fc600010e0600 */
[----:B------:R-:W-:-:S04]  /*59e0*/  IADD3 R4, P2, PT, R13, R7, RZ ;  /* 0x000000070d047210 */ /* 0x000fc80007f5e0ff */
[C---:B------:R-:W-:Y:S01]  /*59f0*/  ISETP.GT.U32.AND P3, PT, R4.reuse, RZ, PT ;  /* 0x000000ff0400720c */ /* 0x040fe20003f64070 */
[----:B------:R-:W-:Y:S01]  /*5a00*/  IMAD.X R0, RZ, RZ, R0, P2 ;  /* 0x000000ffff007224 */ /* 0x000fe200010e0600 */
[----:B------:R-:W-:-:S04]  /*5a10*/  IADD3.X R7, P2, PT, R4, R4, RZ, P1, !PT ;  /* 0x0000000404077210 */ /* 0x000fc80000f5e4ff */
[C---:B------:R-:W-:Y:S01]  /*5a20*/  ISETP.GT.AND.EX P1, PT, R0.reuse, RZ, PT, P3 ;  /* 0x000000ff0000720c */ /* 0x040fe20003f24330 */
[----:B------:R-:W-:-:S03]  /*5a30*/  IMAD.X R9, R0, 0x1, R0, P2 ;  /* 0x0000000100097824 */ /* 0x000fc600010e0600 */
[----:B------:R-:W-:Y:S02]  /*5a40*/  SEL R4, R7, R4, P1 ;  /* 0x0000000407047207 */ /* 0x000fe40000800000 */
[----:B------:R-:W-:Y:S02]  /*5a50*/  SEL R7, R9, R0, P1 ;  /* 0x0000000009077207 */ /* 0x000fe40000800000 */
[----:B------:R-:W-:Y:S02]  /*5a60*/  IADD3 R4, P2, PT, R4, 0x1, RZ ;  /* 0x0000000104047810 */ /* 0x000fe40007f5e0ff */
[----:B------:R-:W-:Y:S02]  /*5a70*/  SEL R9, RZ, 0xffffffff, !P1 ;  /* 0xffffffffff097807 */ /* 0x000fe40004800000 */
[----:B------:R-:W-:Y:S01]  /*5a80*/  LOP3.LUT P1, R5, R5, 0x80000000, RZ, 0xc0, !PT ;  /* 0x8000000005057812 */ /* 0x000fe2000782c0ff */
[----:B------:R-:W-:Y:S02]  /*5a90*/  IMAD.X R7, RZ, RZ, R7, P2 ;  /* 0x000000ffff077224 */ /* 0x000fe400010e0607 */
[----:B------:R-:W-:Y:S01]  /*5aa0*/  IMAD.IADD R0, R9, 0x1, -R8 ;  /* 0x0000000109007824 */ /* 0x000fe200078e0a08 */
[----:B------:R-:W-:-:S02]  /*5ab0*/  SHF.R.U32.HI R9, RZ, 0x1e, R3 ;  /* 0x0000001eff097819 */ /* 0x000fc40000011603 */
[----:B------:R-:W-:Y:S01]  /*5ac0*/  SHF.R.U64 R4, R4, 0xa, R7 ;  /* 0x0000000a04047819 */ /* 0x000fe20000001207 */
[----:B------:R-:W-:Y:S01]  /*5ad0*/  IMAD.SHL.U32 R0, R0, 0x100000, RZ ;  /* 0x0010000000007824 */ /* 0x000fe200078e00ff */
[----:B------:R-:W-:Y:S02]  /*5ae0*/  LEA.HI R6, R2, R9, RZ, 0x1 ;  /* 0x0000000902067211 */ /* 0x000fe400078f08ff */
[----:B------:R-:W-:Y:S02]  /*5af0*/  IADD3 R4, P2, PT, R4, 0x1, RZ ;  /* 0x0000000104047810 */ /* 0x000fe40007f5e0ff */
[----:B------:R-:W-:Y:S01]  /*5b00*/  @!P0 LOP3.LUT R5, R5, 0x80000000, RZ, 0x3c, !PT ;  /* 0x8000000005058812 */ /* 0x000fe200078e3cff */
[----:B------:R-:W-:Y:S01]  /*5b10*/  @P1 IMAD.MOV R6, RZ, RZ, -R6 ;  /* 0x000000ffff061224 */ /* 0x000fe200078e0a06 */
[----:B------:R-:W-:-:S04]  /*5b20*/  LEA.HI.X R7, R7, RZ, RZ, 0x16, P2 ;  /* 0x000000ff07077211 */ /* 0x000fc800010fb4ff */
[--C-:B------:R-:W-:Y:S02]  /*5b30*/  SHF.R.U64 R4, R4, 0x1, R7.reuse ;  /* 0x0000000104047819 */ /* 0x100fe40000001207 */
[----:B------:R-:W-:Y:S02]  /*5b40*/  SHF.R.U32.HI R3, RZ, 0x1, R7 ;  /* 0x00000001ff037819 */ /* 0x000fe40000011607 */
[----:B------:R-:W-:-:S04]  /*5b50*/  IADD3 R4, P2, P3, RZ, RZ, R4 ;  /* 0x000000ffff047210 */ /* 0x000fc80007b5e004 */
[----:B------:R-:W-:-:S04]  /*5b60*/  IADD3.X R0, PT, PT, R0, 0x3fe00000, R3, P2, P3 ;  /* 0x3fe0000000007810 */ /* 0x000fc800017e6403 */
[----:B------:R-:W-:-:S07]  /*5b70*/  LOP3.LUT R5, R0, R5, RZ, 0xfc, !PT ;  /* 0x0000000500057212 */ /* 0x000fce00078efcff */
.L_x_63:
[----:B------:R-:W-:Y:S05]  /*5b80*/  BSYNC.RECONVERGENT B0 ;  /* 0x0000000000007941 */ /* 0x000fea0003800200 */
.L_x_62:
        /* <DEDUP_REMOVED lines=11> */
.L_x_70:
[----:B------:R-:W-:-:S00]  /*5c40*/  BRA `(.L_x_70) ;  /* 0xfffffffc00fc7947 */ /* 0x000fc0000383ffff */
[----:B------:R-:W-:-:S00]  /*5c50*/  NOP ;  /* 0x0000000000007918 */ /* 0x000fc00000000000 */
        /* <DEDUP_REMOVED lines=10> */
.L_x_75:


//--------------------- .nv.global.init           --------------------------
	.section	.nv.global.init,"aw",@progbits
	.align	16
.nv.global.init:
	.type		__cudart_sin_cos_coeffs,@object
	.size		__cudart_sin_cos_coeffs,(uif_array - __cudart_sin_cos_coeffs)
__cudart_sin_cos_coeffs:
        /* <DEDUP_REMOVED lines=8> */
	.type		uif_array,@object
	.size		uif_array,(__cudart_i2opi_d - uif_array)
uif_array:
        /*0080*/ 	.byte	0xf0, 0x28, 0x00, 0x00, 0x00, 0x00, 0x00, 0x00, 0x50, 0x03, 0x00, 0x00, 0x00, 0x00, 0x00, 0x00
	.type		__cudart_i2opi_d,@object
	.size		__cudart_i2opi_d,(.L_2 - __cudart_i2opi_d)
__cudart_i2opi_d:
        /* <DEDUP_REMOVED lines=9> */
.L_2:


//--------------------- .nv.shared.reserved.0     --------------------------
	.section	.nv.shared.reserved.0,"aw",@nobits
	.weak		__nv_reservedSMEM_offset_0_alias
	.size		__nv_reservedSMEM_offset_0_alias, 0, 64
	.other		__nv_reservedSMEM_offset_0_alias,@"STO_CUDA_RESERVED_SHARED STV_DEFAULT"
__nv_reservedSMEM_offset_0_alias:
	.zero		0
	.zero		64


//--------------------- .nv.constant0._Z15integrateKernelPd13UI_Func_IndexddiS_S_dddd --------------------------
	.section	.nv.constant0._Z15integrateKernelPd13UI_Func_IndexddiS_S_dddd,"a",@progbits
	.sectionflags	@""
	.align	4
.nv.constant0._Z15integrateKernelPd13UI_Func_IndexddiS_S_dddd:
	.zero		984


//--------------------- SYMBOLS --------------------------

	.type		.nv.reservedSmem.offset0,@object
	.size		.nv.reservedSmem.offset0,0x4
